// auto-generated by cutlass_sweep.gemm — config: {"arch": "sm_100", "cluster_m": 1, "cluster_n": 1, "dtype": "bf16", "dtype_b": "bf16", "layout": "nt", "stages": 3, "tile_k": 32, "tile_m": 128, "tile_n": 64}
#include "cutlass/cutlass.h"
#include "cutlass/gemm/collective/collective_builder.hpp"
#include "cutlass/gemm/device/gemm_universal_adapter.h"
#include "cutlass/gemm/kernel/gemm_universal.hpp"
#include "cutlass/epilogue/collective/collective_builder.hpp"

using ElemA = cutlass::bfloat16_t;
using ElemB = cutlass::bfloat16_t;
using ElemCD = cutlass::bfloat16_t;
using Acc  = float;
using TileShape    = cute::Shape<cute::_128, cute::_64, cute::_32>;
using ClusterShape = cute::Shape<cute::_1, cute::_1, cute::_1>;

using CollectiveEpilogue = typename cutlass::epilogue::collective::CollectiveBuilder<
    cutlass::arch::Sm100, cutlass::arch::OpClassTensorOp,
    TileShape, ClusterShape,
    cutlass::epilogue::collective::EpilogueTileAuto,
    Acc, Acc,
    ElemCD, cutlass::layout::RowMajor, 128 / cutlass::sizeof_bits<ElemCD>::value,
    ElemCD, cutlass::layout::RowMajor, 128 / cutlass::sizeof_bits<ElemCD>::value,
    cutlass::epilogue::collective::EpilogueScheduleAuto
  >::CollectiveOp;

using CollectiveMainloop = typename cutlass::gemm::collective::CollectiveBuilder<
    cutlass::arch::Sm100, cutlass::arch::OpClassTensorOp,
    ElemA, cutlass::layout::RowMajor, 128 / cutlass::sizeof_bits<ElemA>::value,
    ElemB, cutlass::layout::ColumnMajor, 128 / cutlass::sizeof_bits<ElemB>::value,
    Acc,
    TileShape, ClusterShape,
    cutlass::gemm::collective::StageCount<3>,
    cutlass::gemm::collective::KernelScheduleAuto
  >::CollectiveOp;

using GemmKernel = cutlass::gemm::kernel::GemmUniversal<
    cute::Shape<int,int,int,int>,
    CollectiveMainloop,
    CollectiveEpilogue
>;
using Gemm = cutlass::gemm::device::GemmUniversalAdapter<GemmKernel>;

// Force the device kernel symbol into the cubin without needing a host main.
auto* _anchor = &cutlass::device_kernel<GemmKernel>;


// ===== COMPILED SASS (sm_100a) =====

	.target	sm_100a

	.elftype	@"ET_EXEC"


//--------------------- .note.nv.tkinfo           --------------------------
	.section	.note.nv.tkinfo,"",@"SHT_NOTE"
	.sectionflags	@"SHF_NOTE_NV_TKINFO"
	.tkinfo
        /*0018*/ 	.word	0x00000002
        /*0030*/ 	.string	""
        /*0030*/ 	.string	"ptxas"
        /*0030*/ 	.string	"Cuda compilation tools, release 13.0, V13.0.88"
        /*0030*/ 	.string	"Build cuda_13.0.r13.0/compiler.36424714_0"
        /*0030*/ 	.string	"-arch sm_100a -m 64 "



//--------------------- .note.nv.cuinfo           --------------------------
	.section	.note.nv.cuinfo,"",@"SHT_NOTE"
	.sectionflags	@"SHF_NOTE_NV_CUINFO"
        /*0018*/ 	.short	0x0002
        /*001a*/ 	.short	0x0064
        /*001c*/ 	.short	0x0082
	.zero		2


//--------------------- .nv.info                  --------------------------
	.section	.nv.info,"",@"SHT_CUDA_INFO"
	.align	4


	//----- nvinfo : EIATTR_REGCOUNT
	.align		4
        /*0000*/ 	.byte	0x04, 0x2f
        /*0002*/ 	.short	(.L_19 - .L_18)
	.align		4
.L_18:
        /*0004*/ 	.word	index@(_ZN7cutlass13device_kernelINS_4gemm6kernel13GemmUniversalIN4cute5tupleIJiiiiEEENS1_10collective13CollectiveMmaINS1_35MainloopSm100TmaUmmaWarpSpecializedILi3ELi2ELi4ENS5_IJNS4_1CILi1EEESB_SB_EEEEENS5_IJNSA_ILi128EEENSA_ILi64EEENSA_ILi32EEEEEENS_10bfloat16_tENS5_IJlSB_lEEESI_SJ_NS4_8TiledMMAINS4_8MMA_AtomIJNS4_20SM100_MMA_F16BF16_SSISI_SI_fLi128ELi64ELNS4_4UMMA5MajorE0ELSO_0ELNSN_7ScaleInE0ELSP_0EEEEEENS4_6LayoutISC_NS5_IJNSA_ILi0EEEST_ST_EEEEENS5_IJNS4_10UnderscoreESW_SW_EEEEENS4_13SM90_TMA_LOADENS4_14ComposedLayoutINS4_7SwizzleILi2ELi4ELi3EEENS4_18smem_ptr_flag_bitsILi16EEENSS_INS5_IJNSA_ILi8EEESG_EEENS5_IJSG_SB_EEEEEEEvNS4_8identityESZ_S19_vS1A_EENS_8epilogue10collective18CollectiveEpilogueINS1C_23Sm100TmaWarpSpecializedILi3ELi2ELi32ELb1ELb0EEEJSH_NS5_IJNSS_ISE_SB_EENSS_ISG_SB_EEEEESI_SJ_SI_SJ_NS1C_6fusion15FusionCallbacksIS1G_NS1K_17LinearCombinationISI_fSI_fLNS_15FloatRoundStyleE2EEESH_S1J_JEEENS4_5SM1004TMEM4LOAD26SM100_TMEM_LOAD_32dp32b32xESZ_S19_NS4_39AutoVectorizingCopyWithAssumedAlignmentILi128EEENS4_14SM90_TMA_STOREES19_S1V_S1V_EEEvvEEEEvNT_6ParamsE)
        /*0008*/ 	.word	0x0000006f


	//----- nvinfo : EIATTR_FRAME_SIZE
	.align		4
.L_19:
        /*000c*/ 	.byte	0x04, 0x11
        /*000e*/ 	.short	(.L_21 - .L_20)
	.align		4
.L_20:
        /*0010*/ 	.word	index@($__internal_2_$__cuda_sm10x_tcgen05_guardrail_trap_unallocated_columns_being_dealloced)
        /*0014*/ 	.word	0x00000000


	//----- nvinfo : EIATTR_FRAME_SIZE
	.align		4
.L_21:
        /*0018*/ 	.byte	0x04, 0x11
        /*001a*/ 	.short	(.L_23 - .L_22)
	.align		4
.L_22:
        /*001c*/ 	.word	index@($__internal_1_$__cuda_sm10x_tcgen05_guardrail_trap_phase_invalid_during_alloc)
        /*0020*/ 	.word	0x00000000


	//----- nvinfo : EIATTR_FRAME_SIZE
	.align		4
.L_23:
        /*0024*/ 	.byte	0x04, 0x11
        /*0026*/ 	.short	(.L_25 - .L_24)
	.align		4
.L_24:
        /*0028*/ 	.word	index@($__internal_0_$__cuda_sm10x_tcgen05_guardrail_trap_col_being_dealloced_not_returned_by_alloc)
        /*002c*/ 	.word	0x00000000


	//----- nvinfo : EIATTR_FRAME_SIZE
	.align		4
.L_25:
        /*0030*/ 	.byte	0x04, 0x11
        /*0032*/ 	.short	(.L_27 - .L_26)
	.align		4
.L_26:
        /*0034*/ 	.word	index@(_ZN7cutlass13device_kernelINS_4gemm6kernel13GemmUniversalIN4cute5tupleIJiiiiEEENS1_10collective13CollectiveMmaINS1_35MainloopSm100TmaUmmaWarpSpecializedILi3ELi2ELi4ENS5_IJNS4_1CILi1EEESB_SB_EEEEENS5_IJNSA_ILi128EEENSA_ILi64EEENSA_ILi32EEEEEENS_10bfloat16_tENS5_IJlSB_lEEESI_SJ_NS4_8TiledMMAINS4_8MMA_AtomIJNS4_20SM100_MMA_F16BF16_SSISI_SI_fLi128ELi64ELNS4_4UMMA5MajorE0ELSO_0ELNSN_7ScaleInE0ELSP_0EEEEEENS4_6LayoutISC_NS5_IJNSA_ILi0EEEST_ST_EEEEENS5_IJNS4_10UnderscoreESW_SW_EEEEENS4_13SM90_TMA_LOADENS4_14ComposedLayoutINS4_7SwizzleILi2ELi4ELi3EEENS4_18smem_ptr_flag_bitsILi16EEENSS_INS5_IJNSA_ILi8EEESG_EEENS5_IJSG_SB_EEEEEEEvNS4_8identityESZ_S19_vS1A_EENS_8epilogue10collective18CollectiveEpilogueINS1C_23Sm100TmaWarpSpecializedILi3ELi2ELi32ELb1ELb0EEEJSH_NS5_IJNSS_ISE_SB_EENSS_ISG_SB_EEEEESI_SJ_SI_SJ_NS1C_6fusion15FusionCallbacksIS1G_NS1K_17LinearCombinationISI_fSI_fLNS_15FloatRoundStyleE2EEESH_S1J_JEEENS4_5SM1004TMEM4LOAD26SM100_TMEM_LOAD_32dp32b32xESZ_S19_NS4_39AutoVectorizingCopyWithAssumedAlignmentILi128EEENS4_14SM90_TMA_STOREES19_S1V_S1V_EEEvvEEEEvNT_6ParamsE)
        /*0038*/ 	.word	0x00000000


	//----- nvinfo : EIATTR_MIN_STACK_SIZE
	.align		4
.L_27:
        /*003c*/ 	.byte	0x04, 0x12
        /*003e*/ 	.short	(.L_29 - .L_28)
	.align		4
.L_28:
        /*0040*/ 	.word	index@(_ZN7cutlass13device_kernelINS_4gemm6kernel13GemmUniversalIN4cute5tupleIJiiiiEEENS1_10collective13CollectiveMmaINS1_35MainloopSm100TmaUmmaWarpSpecializedILi3ELi2ELi4ENS5_IJNS4_1CILi1EEESB_SB_EEEEENS5_IJNSA_ILi128EEENSA_ILi64EEENSA_ILi32EEEEEENS_10bfloat16_tENS5_IJlSB_lEEESI_SJ_NS4_8TiledMMAINS4_8MMA_AtomIJNS4_20SM100_MMA_F16BF16_SSISI_SI_fLi128ELi64ELNS4_4UMMA5MajorE0ELSO_0ELNSN_7ScaleInE0ELSP_0EEEEEENS4_6LayoutISC_NS5_IJNSA_ILi0EEEST_ST_EEEEENS5_IJNS4_10UnderscoreESW_SW_EEEEENS4_13SM90_TMA_LOADENS4_14ComposedLayoutINS4_7SwizzleILi2ELi4ELi3EEENS4_18smem_ptr_flag_bitsILi16EEENSS_INS5_IJNSA_ILi8EEESG_EEENS5_IJSG_SB_EEEEEEEvNS4_8identityESZ_S19_vS1A_EENS_8epilogue10collective18CollectiveEpilogueINS1C_23Sm100TmaWarpSpecializedILi3ELi2ELi32ELb1ELb0EEEJSH_NS5_IJNSS_ISE_SB_EENSS_ISG_SB_EEEEESI_SJ_SI_SJ_NS1C_6fusion15FusionCallbacksIS1G_NS1K_17LinearCombinationISI_fSI_fLNS_15FloatRoundStyleE2EEESH_S1J_JEEENS4_5SM1004TMEM4LOAD26SM100_TMEM_LOAD_32dp32b32xESZ_S19_NS4_39AutoVectorizingCopyWithAssumedAlignmentILi128EEENS4_14SM90_TMA_STOREES19_S1V_S1V_EEEvvEEEEvNT_6ParamsE)
        /*0044*/ 	.word	0x00000000
.L_29:


//--------------------- .nv.compat                --------------------------
	.section	.nv.compat,"",@"SHT_CUDA_COMPAT_INFO"
	.align	4
        /*0000*/ 	.byte	0x02, 0x09, 0x01, 0x00, 0x02, 0x02, 0x02, 0x00, 0x02, 0x05, 0x05, 0x00, 0x03, 0x07, 0x01, 0x01
        /*0010*/ 	.byte	0x02, 0x03, 0x01, 0x00, 0x02, 0x06, 0x01, 0x00, 0x04, 0x0b, 0x08, 0x00, 0x09, 0x00, 0x00, 0x00
        /*0020*/ 	.byte	0x00, 0x00, 0x00, 0x00


//--------------------- .nv.info._ZN7cutlass13device_kernelINS_4gemm6kernel13GemmUniversalIN4cute5tupleIJiiiiEEENS1_10collective13CollectiveMmaINS1_35MainloopSm100TmaUmmaWarpSpecializedILi3ELi2ELi4ENS5_IJNS4_1CILi1EEESB_SB_EEEEENS5_IJNSA_ILi128EEENSA_ILi64EEENSA_ILi32EEEEEENS_10bfloat16_tENS5_IJlSB_lEEESI_SJ_NS4_8TiledMMAINS4_8MMA_AtomIJNS4_20SM100_MMA_F16BF16_SSISI_SI_fLi128ELi64ELNS4_4UMMA5MajorE0ELSO_0ELNSN_7ScaleInE0ELSP_0EEEEEENS4_6LayoutISC_NS5_IJNSA_ILi0EEEST_ST_EEEEENS5_IJNS4_10UnderscoreESW_SW_EEEEENS4_13SM90_TMA_LOADENS4_14ComposedLayoutINS4_7SwizzleILi2ELi4ELi3EEENS4_18smem_ptr_flag_bitsILi16EEENSS_INS5_IJNSA_ILi8EEESG_EEENS5_IJSG_SB_EEEEEEEvNS4_8identityESZ_S19_vS1A_EENS_8epilogue10collective18CollectiveEpilogueINS1C_23Sm100TmaWarpSpecializedILi3ELi2ELi32ELb1ELb0EEEJSH_NS5_IJNSS_ISE_SB_EENSS_ISG_SB_EEEEESI_SJ_SI_SJ_NS1C_6fusion15FusionCallbacksIS1G_NS1K_17LinearCombinationISI_fSI_fLNS_15FloatRoundStyleE2EEESH_S1J_JEEENS4_5SM1004TMEM4LOAD26SM100_TMEM_LOAD_32dp32b32xESZ_S19_NS4_39AutoVectorizingCopyWithAssumedAlignmentILi128EEENS4_14SM90_TMA_STOREES19_S1V_S1V_EEEvvEEEEvNT_6ParamsE --------------------------
	.section	.nv.info._ZN7cutlass13device_kernelINS_4gemm6kernel13GemmUniversalIN4cute5tupleIJiiiiEEENS1_10collective13CollectiveMmaINS1_35MainloopSm100TmaUmmaWarpSpecializedILi3ELi2ELi4ENS5_IJNS4_1CILi1EEESB_SB_EEEEENS5_IJNSA_ILi128EEENSA_ILi64EEENSA_ILi32EEEEEENS_10bfloat16_tENS5_IJlSB_lEEESI_SJ_NS4_8TiledMMAINS4_8MMA_AtomIJNS4_20SM100_MMA_F16BF16_SSISI_SI_fLi128ELi64ELNS4_4UMMA5MajorE0ELSO_0ELNSN_7ScaleInE0ELSP_0EEEEEENS4_6LayoutISC_NS5_IJNSA_ILi0EEEST_ST_EEEEENS5_IJNS4_10UnderscoreESW_SW_EEEEENS4_13SM90_TMA_LOADENS4_14ComposedLayoutINS4_7SwizzleILi2ELi4ELi3EEENS4_18smem_ptr_flag_bitsILi16EEENSS_INS5_IJNSA_ILi8EEESG_EEENS5_IJSG_SB_EEEEEEEvNS4_8identityESZ_S19_vS1A_EENS_8epilogue10collective18CollectiveEpilogueINS1C_23Sm100TmaWarpSpecializedILi3ELi2ELi32ELb1ELb0EEEJSH_NS5_IJNSS_ISE_SB_EENSS_ISG_SB_EEEEESI_SJ_SI_SJ_NS1C_6fusion15FusionCallbacksIS1G_NS1K_17LinearCombinationISI_fSI_fLNS_15FloatRoundStyleE2EEESH_S1J_JEEENS4_5SM1004TMEM4LOAD26SM100_TMEM_LOAD_32dp32b32xESZ_S19_NS4_39AutoVectorizingCopyWithAssumedAlignmentILi128EEENS4_14SM90_TMA_STOREES19_S1V_S1V_EEEvvEEEEvNT_6ParamsE,"",@"SHT_CUDA_INFO"
	.sectionflags	@""
	.align	4


	//----- nvinfo : EIATTR_CUDA_API_VERSION
	.align		4
        /*0000*/ 	.byte	0x04, 0x37
        /*0002*/ 	.short	(.L_31 - .L_30)
.L_30:
        /*0004*/ 	.word	0x00000082


	//----- nvinfo : EIATTR_KPARAM_INFO
	.align		4
.L_31:
        /*0008*/ 	.byte	0x04, 0x17
        /*000a*/ 	.short	(.L_33 - .L_32)
.L_32:
        /*000c*/ 	.word	0x00000000
        /*0010*/ 	.short	0x0000
        /*0012*/ 	.short	0x0000
        /*0014*/ 	.byte	0x00, 0xf0, 0x01, 0x20


	//----- nvinfo : EIATTR_AT_ENTRY_FRAGMENTS
	.align		4
.L_33:
        /*0018*/ 	.byte	0x04, 0x4f
        /*001a*/ 	.short	(.L_35 - .L_34)


	//   ....[0]....
.L_34:
        /*001c*/ 	.word	0x00000006


	//----- nvinfo : EIATTR_RESERVED_SMEM_USED
	.align		4
.L_35:
        /*0020*/ 	.byte	0x01, 0x41
	.zero		2


	//----- nvinfo : EIATTR_SPARSE_MMA_MASK
	.align		4
        /*0024*/ 	.byte	0x03, 0x50
        /*0026*/ 	.short	0x0000


	//----- nvinfo : EIATTR_TCGEN05_1CTA_USED
	.align		4
        /*0028*/ 	.byte	0x01, 0x51
	.zero		2


	//----- nvinfo : EIATTR_MAXREG_COUNT
	.align		4
        /*002c*/ 	.byte	0x03, 0x1b
        /*002e*/ 	.short	0x00ff


	//----- nvinfo : EIATTR_NUM_BARRIERS
	.align		4
        /*0030*/ 	.byte	0x02, 0x4c
        /*0032*/ 	.byte	0x07
	.zero		1


	//----- nvinfo : EIATTR_EXTERNS
	.align		4
        /*0034*/ 	.byte	0x04, 0x0f
        /*0036*/ 	.short	(.L_37 - .L_36)


	//   ....[0]....
	.align		4
.L_36:
        /*0038*/ 	.word	index@(__assertfail)


	//----- nvinfo : EIATTR_MERCURY_ISA_VERSION
	.align		4
.L_37:
        /*003c*/ 	.byte	0x03, 0x5f
        /*003e*/ 	.short	0x0101


	//----- nvinfo : EIATTR_INT_WARP_WIDE_INSTR_OFFSETS
	.align		4
        /*0040*/ 	.byte	0x04, 0x31
        /*0042*/ 	.short	(.L_39 - .L_38)


	//   ....[0]....
.L_38:
        /*0044*/ 	.word	0x00001da0


	//   ....[1]....
        /*0048*/ 	.word	0x00003670


	//   ....[2]....
        /*004c*/ 	.word	0x000036a0


	//   ....[3]....
        /*0050*/ 	.word	0x000036f0


	//   ....[4]....
        /*0054*/ 	.word	0x00003fe0


	//   ....[5]....
        /*0058*/ 	.word	0x00004000


	//   ....[6]....
        /*005c*/ 	.word	0x000042d0


	//   ....[7]....
        /*0060*/ 	.word	0x00004400


	//----- nvinfo : EIATTR_COOP_GROUP_MASK_REGIDS
	.align		4
.L_39:
        /*0064*/ 	.byte	0x04, 0x29
        /*0066*/ 	.short	(.L_41 - .L_40)


	//   ....[0]....
.L_40:
        /*0068*/ 	.word	0xffffffff


	//   ....[1]....
        /*006c*/ 	.word	0xffffffff


	//   ....[2]....
        /*0070*/ 	.word	0xffffffff


	//   ....[3]....
        /*0074*/ 	.word	0xffffffff


	//   ....[4]....
        /*0078*/ 	.word	0xffffffff


	//   ....[5]....
        /*007c*/ 	.word	0xffffffff


	//   ....[6]....
        /*0080*/ 	.word	0xffffffff


	//   ....[7]....
        /*0084*/ 	.word	0xffffffff


	//   ....[8]....
        /*0088*/ 	.word	0xffffffff


	//   ....[9]....
        /*008c*/ 	.word	0xffffffff


	//   ....[10]....
        /*0090*/ 	.word	0xffffffff


	//   ....[11]....
        /*0094*/ 	.word	0xffffffff


	//   ....[12]....
        /*0098*/ 	.word	0xffffffff


	//----- nvinfo : EIATTR_COOP_GROUP_INSTR_OFFSETS
	.align		4
.L_41:
        /*009c*/ 	.byte	0x04, 0x28
        /*009e*/ 	.short	(.L_43 - .L_42)


	//   ....[0]....
.L_42:
        /*00a0*/ 	.word	0x00000090


	//   ....[1]....
        /*00a4*/ 	.word	0x000004d0


	//   ....[2]....
        /*00a8*/ 	.word	0x00000620


	//   ....[3]....
        /*00ac*/ 	.word	0x000007a0


	//   ....[4]....
        /*00b0*/ 	.word	0x000008a0


	//   ....[5]....
        /*00b4*/ 	.word	0x00000a10


	//   ....[6]....
        /*00b8*/ 	.word	0x00000bb0


	//   ....[7]....
        /*00bc*/ 	.word	0x00001c80


	//   ....[8]....
        /*00c0*/ 	.word	0x000029d0


	//   ....[9]....
        /*00c4*/ 	.word	0x00002be0


	//   ....[10]....
        /*00c8*/ 	.word	0x00002c10


	//   ....[11]....
        /*00cc*/ 	.word	0x00003560


	//   ....[12]....
        /*00d0*/ 	.word	0x00003790


	//----- nvinfo : EIATTR_VRC_CTA_INIT_COUNT
	.align		4
.L_43:
        /*00d4*/ 	.byte	0x02, 0x4a
        /*00d6*/ 	.byte	0x80
	.zero		1


	//----- nvinfo : EIATTR_SYSCALL_OFFSETS
	.align		4
        /*00d8*/ 	.byte	0x04, 0x46
        /*00da*/ 	.short	(.L_45 - .L_44)


	//   ....[0]....
.L_44:
        /*00dc*/ 	.word	0x00004fb0


	//   ....[1]....
        /*00e0*/ 	.word	0x000050a0


	//   ....[2]....
        /*00e4*/ 	.word	0x000058e0


	//   ....[3]....
        /*00e8*/ 	.word	0x00006590


	//----- nvinfo : EIATTR_MBARRIER_INSTR_OFFSETS
	.align		4
.L_45:
        /*00ec*/ 	.byte	0x04, 0x39
        /*00ee*/ 	.short	(.L_47 - .L_46)


	//   ....[0]....
.L_46:
        /*00f0*/ 	.word	0x000005b0
        /*00f4*/ 	.word	0x000000ff
        /*00f8*/ 	.word	0x00000000
        /*00fc*/ 	.short	0x0100
        /*00fe*/ 	.byte	0x05
	.zero		1


	//   ....[1]....
        /*0100*/ 	.word	0x000005c0
        /*0104*/ 	.word	0x000000ff
        /*0108*/ 	.word	0x00000018
        /*010c*/ 	.short	0x0100
        /*010e*/ 	.byte	0x05
	.zero		1


	//   ....[2]....
        /*0110*/ 	.word	0x000005d0
        /*0114*/ 	.word	0x000000ff
        /*0118*/ 	.word	0x00000008
        /*011c*/ 	.short	0x0100
        /*011e*/ 	.byte	0x05
	.zero		1


	//   ....[3]....
        /*0120*/ 	.word	0x000005e0
        /*0124*/ 	.word	0x000000ff
        /*0128*/ 	.word	0x00000020
        /*012c*/ 	.short	0x0100
        /*012e*/ 	.byte	0x05
	.zero		1


	//   ....[4]....
        /*0130*/ 	.word	0x000005f0
        /*0134*/ 	.word	0x000000ff
        /*0138*/ 	.word	0x00000010
        /*013c*/ 	.short	0x0100
        /*013e*/ 	.byte	0x05
	.zero		1


	//   ....[5]....
        /*0140*/ 	.word	0x00000600
        /*0144*/ 	.word	0x000000ff
        /*0148*/ 	.word	0x00000028
        /*014c*/ 	.short	0x0100
        /*014e*/ 	.byte	0x05
	.zero		1


	//   ....[6]....
        /*0150*/ 	.word	0x00000730
        /*0154*/ 	.word	0x000000ff
        /*0158*/ 	.word	0x00000030
        /*015c*/ 	.short	0x0100
        /*015e*/ 	.byte	0x07
	.zero		1


	//   ....[7]....
        /*0160*/ 	.word	0x00000740
        /*0164*/ 	.word	0x000000ff
        /*0168*/ 	.word	0x00000048
        /*016c*/ 	.short	0x0100
        /*016e*/ 	.byte	0x07
	.zero		1


	//   ....[8]....
        /*0170*/ 	.word	0x00000750
        /*0174*/ 	.word	0x000000ff
        /*0178*/ 	.word	0x00000038
        /*017c*/ 	.short	0x0100
        /*017e*/ 	.byte	0x07
	.zero		1


	//   ....[9]....
        /*0180*/ 	.word	0x00000760
        /*0184*/ 	.word	0x000000ff
        /*0188*/ 	.word	0x00000050
        /*018c*/ 	.short	0x0100
        /*018e*/ 	.byte	0x07
	.zero		1


	//   ....[10]....
        /*0190*/ 	.word	0x00000770
        /*0194*/ 	.word	0x000000ff
        /*0198*/ 	.word	0x00000040
        /*019c*/ 	.short	0x0100
        /*019e*/ 	.byte	0x07
	.zero		1


	//   ....[11]....
        /*01a0*/ 	.word	0x00000780
        /*01a4*/ 	.word	0x000000ff
        /*01a8*/ 	.word	0x00000058
        /*01ac*/ 	.short	0x0100
        /*01ae*/ 	.byte	0x07
	.zero		1


	//   ....[12]....
        /*01b0*/ 	.word	0x00000870
        /*01b4*/ 	.word	0x000000ff
        /*01b8*/ 	.word	0x00000060
        /*01bc*/ 	.short	0x0100
        /*01be*/ 	.byte	0x05
	.zero		1


	//   ....[13]....
        /*01c0*/ 	.word	0x00000880
        /*01c4*/ 	.word	0x000000ff
        /*01c8*/ 	.word	0x00000068
        /*01cc*/ 	.short	0x0100
        /*01ce*/ 	.byte	0x05
	.zero		1


	//   ....[14]....
        /*01d0*/ 	.word	0x000009c0
        /*01d4*/ 	.word	0x000000ff
        /*01d8*/ 	.word	0x00000070
        /*01dc*/ 	.short	0x0100
        /*01de*/ 	.byte	0x05
	.zero		1


	//   ....[15]....
        /*01e0*/ 	.word	0x000009d0
        /*01e4*/ 	.word	0x000000ff
        /*01e8*/ 	.word	0x00000080
        /*01ec*/ 	.short	0x0100
        /*01ee*/ 	.byte	0x05
	.zero		1


	//   ....[16]....
        /*01f0*/ 	.word	0x000009e0
        /*01f4*/ 	.word	0x000000ff
        /*01f8*/ 	.word	0x00000078
        /*01fc*/ 	.short	0x0100
        /*01fe*/ 	.byte	0x05
	.zero		1


	//   ....[17]....
        /*0200*/ 	.word	0x000009f0
        /*0204*/ 	.word	0x000000ff
        /*0208*/ 	.word	0x00000088
        /*020c*/ 	.short	0x0100
        /*020e*/ 	.byte	0x05
	.zero		1


	//   ....[18]....
        /*0210*/ 	.word	0x00000b20
        /*0214*/ 	.word	0x000000ff
        /*0218*/ 	.word	0x00000090
        /*021c*/ 	.short	0x0100
        /*021e*/ 	.byte	0x07
	.zero		1


	//   ....[19]....
        /*0220*/ 	.word	0x00000b30
        /*0224*/ 	.word	0x000000ff
        /*0228*/ 	.word	0x000000b0
        /*022c*/ 	.short	0x0100
        /*022e*/ 	.byte	0x07
	.zero		1


	//   ....[20]....
        /*0230*/ 	.word	0x00000b40
        /*0234*/ 	.word	0x000000ff
        /*0238*/ 	.word	0x00000098
        /*023c*/ 	.short	0x0100
        /*023e*/ 	.byte	0x07
	.zero		1


	//   ....[21]....
        /*0240*/ 	.word	0x00000b50
        /*0244*/ 	.word	0x000000ff
        /*0248*/ 	.word	0x000000b8
        /*024c*/ 	.short	0x0100
        /*024e*/ 	.byte	0x07
	.zero		1


	//   ....[22]....
        /*0250*/ 	.word	0x00000b60
        /*0254*/ 	.word	0x000000ff
        /*0258*/ 	.word	0x000000a0
        /*025c*/ 	.short	0x0100
        /*025e*/ 	.byte	0x07
	.zero		1


	//   ....[23]....
        /*0260*/ 	.word	0x00000b70
        /*0264*/ 	.word	0x000000ff
        /*0268*/ 	.word	0x000000c0
        /*026c*/ 	.short	0x0100
        /*026e*/ 	.byte	0x07
	.zero		1


	//   ....[24]....
        /*0270*/ 	.word	0x00000b80
        /*0274*/ 	.word	0x000000ff
        /*0278*/ 	.word	0x000000a8
        /*027c*/ 	.short	0x0100
        /*027e*/ 	.byte	0x07
	.zero		1


	//   ....[25]....
        /*0280*/ 	.word	0x00000b90
        /*0284*/ 	.word	0x000000ff
        /*0288*/ 	.word	0x000000c8
        /*028c*/ 	.short	0x0100
        /*028e*/ 	.byte	0x07
	.zero		1


	//   ....[26]....
        /*0290*/ 	.word	0x00000c80
        /*0294*/ 	.word	0x000000ff
        /*0298*/ 	.word	0x000000d0
        /*029c*/ 	.short	0x0100
        /*029e*/ 	.byte	0x05
	.zero		1


	//   ....[27]....
        /*02a0*/ 	.word	0x00000c90
        /*02a4*/ 	.word	0x000000ff
        /*02a8*/ 	.word	0x000000e0
        /*02ac*/ 	.short	0x0100
        /*02ae*/ 	.byte	0x05
	.zero		1


	//   ....[28]....
        /*02b0*/ 	.word	0x00000ca0
        /*02b4*/ 	.word	0x000000ff
        /*02b8*/ 	.word	0x000000d8
        /*02bc*/ 	.short	0x0100
        /*02be*/ 	.byte	0x05
	.zero		1


	//   ....[29]....
        /*02c0*/ 	.word	0x00000cb0
        /*02c4*/ 	.word	0x000000ff
        /*02c8*/ 	.word	0x000000e8
        /*02cc*/ 	.short	0x0100
        /*02ce*/ 	.byte	0x05
	.zero		1


	//   ....[30]....
        /*02d0*/ 	.word	0x00001580
        /*02d4*/ 	.word	0x00000002
        /*02d8*/ 	.word	0x000000e0
        /*02dc*/ 	.short	0x010a
        /*02de*/ 	.byte	0xff
	.zero		1


	//   ....[31]....
        /*02e0*/ 	.word	0x000015b0
        /*02e4*/ 	.word	0x00000002
        /*02e8*/ 	.word	0x000000d0
        /*02ec*/ 	.short	0x0101
        /*02ee*/ 	.byte	0xff
	.zero		1


	//   ....[32]....
        /*02f0*/ 	.word	0x00001680
        /*02f4*/ 	.word	0x000000ff
        /*02f8*/ 	.word	0x00000018
        /*02fc*/ 	.short	0x010a
        /*02fe*/ 	.byte	0x08
	.zero		1


	//   ....[33]....
        /*0300*/ 	.word	0x00001720
        /*0304*/ 	.word	0x000000ff
        /*0308*/ 	.word	0x00000018
        /*030c*/ 	.short	0x010a
        /*030e*/ 	.byte	0x21
	.zero		1


	//   ....[34]....
        /*0310*/ 	.word	0x00001870
        /*0314*/ 	.word	0x000000ff
        /*0318*/ 	.word	0x00000018
        /*031c*/ 	.short	0x010a
        /*031e*/ 	.byte	0x08
	.zero		1


	//   ....[35]....
        /*0320*/ 	.word	0x00001980
        /*0324*/ 	.word	0x000000ff
        /*0328*/ 	.word	0x00000068
        /*032c*/ 	.short	0x0101
        /*032e*/ 	.byte	0x04
	.zero		1


	//   ....[36]....
        /*0330*/ 	.word	0x000019a0
        /*0334*/ 	.word	0x000000ff
        /*0338*/ 	.word	0x00000018
        /*033c*/ 	.short	0x010a
        /*033e*/ 	.byte	0x08
	.zero		1


	//   ....[37]....
        /*0340*/ 	.word	0x00001a20
        /*0344*/ 	.word	0x000000ff
        /*0348*/ 	.word	0x00000018
        /*034c*/ 	.short	0x010a
        /*034e*/ 	.byte	0x11
	.zero		1


	//   ....[38]....
        /*0350*/ 	.word	0x00001b70
        /*0354*/ 	.word	0x000000ff
        /*0358*/ 	.word	0x00000018
        /*035c*/ 	.short	0x010a
        /*035e*/ 	.byte	0x08
	.zero		1


	//   ....[39]....
        /*0360*/ 	.word	0x00001cb0
        /*0364*/ 	.word	0x00000002
        /*0368*/ 	.word	0x00000070
        /*036c*/ 	.short	0x010a
        /*036e*/ 	.byte	0xff
	.zero		1


	//   ....[40]....
        /*0370*/ 	.word	0x00001d70
        /*0374*/ 	.word	0x00000002
        /*0378*/ 	.word	0x00000000
        /*037c*/ 	.short	0x0101
        /*037e*/ 	.byte	0xff
	.zero		1


	//   ....[41]....
        /*0380*/ 	.word	0x000022d0
        /*0384*/ 	.word	0x000000ff
        /*0388*/ 	.word	0x00000000
        /*038c*/ 	.short	0x010a
        /*038e*/ 	.byte	0x05
	.zero		1


	//   ....[42]....
        /*0390*/ 	.word	0x00002360
        /*0394*/ 	.word	0x000000ff
        /*0398*/ 	.word	0x00000000
        /*039c*/ 	.short	0x010a
        /*039e*/ 	.byte	0x05
	.zero		1


	//   ....[43]....
        /*03a0*/ 	.word	0x00002400
        /*03a4*/ 	.word	0x00000000
        /*03a8*/ 	.word	0x00000000
        /*03ac*/ 	.short	0x010a
        /*03ae*/ 	.byte	0xff
	.zero		1


	//   ....[44]....
        /*03b0*/ 	.word	0x00002520
        /*03b4*/ 	.word	0x00000000
        /*03b8*/ 	.word	0x000000d0
        /*03bc*/ 	.short	0x010a
        /*03be*/ 	.byte	0xff
	.zero		1


	//   ....[45]....
        /*03c0*/ 	.word	0x00002590
        /*03c4*/ 	.word	0x00000000
        /*03c8*/ 	.word	0x00000000
        /*03cc*/ 	.short	0x0101
        /*03ce*/ 	.byte	0xff
	.zero		1


	//   ....[46]....
        /*03d0*/ 	.word	0x000025b0
        /*03d4*/ 	.word	0x000000ff
        /*03d8*/ 	.word	0x00000080
        /*03dc*/ 	.short	0x010a
        /*03de*/ 	.byte	0x05
	.zero		1


	//   ....[47]....
        /*03e0*/ 	.word	0x000026d0
        /*03e4*/ 	.word	0x00000000
        /*03e8*/ 	.word	0x00000070
        /*03ec*/ 	.short	0x010a
        /*03ee*/ 	.byte	0xff
	.zero		1


	//   ....[48]....
        /*03f0*/ 	.word	0x000027d0
        /*03f4*/ 	.word	0x00000000
        /*03f8*/ 	.word	0x00000000
        /*03fc*/ 	.short	0x0101
        /*03fe*/ 	.byte	0xff
	.zero		1


	//   ....[49]....
        /*0400*/ 	.word	0x00002860
        /*0404*/ 	.word	0x000000ff
        /*0408*/ 	.word	0x00000080
        /*040c*/ 	.short	0x0106
        /*040e*/ 	.byte	0x05
	.zero		1


	//   ....[50]....
        /*0410*/ 	.word	0x00002880
        /*0414*/ 	.word	0x000000ff
        /*0418*/ 	.word	0x00000080
        /*041c*/ 	.short	0x010a
        /*041e*/ 	.byte	0x05
	.zero		1


	//   ....[51]....
        /*0420*/ 	.word	0x00002910
        /*0424*/ 	.word	0x000000ff
        /*0428*/ 	.word	0x00000080
        /*042c*/ 	.short	0x0106
        /*042e*/ 	.byte	0x04
	.zero		1


	//   ....[52]....
        /*0430*/ 	.word	0x00002950
        /*0434*/ 	.word	0x00000000
        /*0438*/ 	.word	0x00000080
        /*043c*/ 	.short	0x010a
        /*043e*/ 	.byte	0xff
	.zero		1


	//   ....[53]....
        /*0440*/ 	.word	0x00002e50
        /*0444*/ 	.word	0x00000000
        /*0448*/ 	.word	0x00000070
        /*044c*/ 	.short	0x010a
        /*044e*/ 	.byte	0xff
	.zero		1


	//   ....[54]....
        /*0450*/ 	.word	0x00002f60
        /*0454*/ 	.word	0x00000003
        /*0458*/ 	.word	0x00000000
        /*045c*/ 	.short	0x0101
        /*045e*/ 	.byte	0xff
	.zero		1


	//   ....[55]....
        /*0460*/ 	.word	0x00002f70
        /*0464*/ 	.word	0x000000ff
        /*0468*/ 	.word	0x00000000
        /*046c*/ 	.short	0x010a
        /*046e*/ 	.byte	0x04
	.zero		1


	//   ....[56]....
        /*0470*/ 	.word	0x00002f90
        /*0474*/ 	.word	0x000000ff
        /*0478*/ 	.word	0x000000b0
        /*047c*/ 	.short	0x010a
        /*047e*/ 	.byte	0x08
	.zero		1


	//   ....[57]....
        /*0480*/ 	.word	0x00003060
        /*0484*/ 	.word	0x000000ff
        /*0488*/ 	.word	0x00000000
        /*048c*/ 	.short	0x010a
        /*048e*/ 	.byte	0x07
	.zero		1


	//   ....[58]....
        /*0490*/ 	.word	0x000031a0
        /*0494*/ 	.word	0x000000ff
        /*0498*/ 	.word	0x00000000
        /*049c*/ 	.short	0x010a
        /*049e*/ 	.byte	0x04
	.zero		1


	//   ....[59]....
        /*04a0*/ 	.word	0x00003390
        /*04a4*/ 	.word	0x000000ff
        /*04a8*/ 	.word	0x00000000
        /*04ac*/ 	.short	0x010a
        /*04ae*/ 	.byte	0x05
	.zero		1


	//   ....[60]....
        /*04b0*/ 	.word	0x00003420
        /*04b4*/ 	.word	0x000000ff
        /*04b8*/ 	.word	0x00000000
        /*04bc*/ 	.short	0x010a
        /*04be*/ 	.byte	0x05
	.zero		1


	//   ....[61]....
        /*04c0*/ 	.word	0x000034b0
        /*04c4*/ 	.word	0x000000ff
        /*04c8*/ 	.word	0x00000000
        /*04cc*/ 	.short	0x010a
        /*04ce*/ 	.byte	0x05
	.zero		1


	//   ....[62]....
        /*04d0*/ 	.word	0x00003540
        /*04d4*/ 	.word	0x000000ff
        /*04d8*/ 	.word	0x00000000
        /*04dc*/ 	.short	0x010a
        /*04de*/ 	.byte	0x07
	.zero		1


	//   ....[63]....
        /*04e0*/ 	.word	0x00003980
        /*04e4*/ 	.word	0x00000000
        /*04e8*/ 	.word	0x00000070
        /*04ec*/ 	.short	0x010a
        /*04ee*/ 	.byte	0xff
	.zero		1


	//   ....[64]....
        /*04f0*/ 	.word	0x00003a40
        /*04f4*/ 	.word	0x00000000
        /*04f8*/ 	.word	0x00000000
        /*04fc*/ 	.short	0x0101
        /*04fe*/ 	.byte	0xff
	.zero		1


	//   ....[65]....
        /*0500*/ 	.word	0x00003d60
        /*0504*/ 	.word	0x000000ff
        /*0508*/ 	.word	0x00000068
        /*050c*/ 	.short	0x010a
        /*050e*/ 	.byte	0x07
	.zero		1


	//   ....[66]....
        /*0510*/ 	.word	0x00003f80
        /*0514*/ 	.word	0x000000ff
        /*0518*/ 	.word	0x00000048
        /*051c*/ 	.short	0x010a
        /*051e*/ 	.byte	0x0f
	.zero		1


	//   ....[67]....
        /*0520*/ 	.word	0x00004180
        /*0524*/ 	.word	0x000000ff
        /*0528*/ 	.word	0x00000030
        /*052c*/ 	.short	0x010b
        /*052e*/ 	.byte	0x0f
	.zero		1


	//   ....[68]....
        /*0530*/ 	.word	0x000041d0
        /*0534*/ 	.word	0x000000ff
        /*0538*/ 	.word	0x00000000
        /*053c*/ 	.short	0x0101
        /*053e*/ 	.byte	0x10
	.zero		1


	//   ....[69]....
        /*0540*/ 	.word	0x00004210
        /*0544*/ 	.word	0x000000ff
        /*0548*/ 	.word	0x00000048
        /*054c*/ 	.short	0x010a
        /*054e*/ 	.byte	0x0d
	.zero		1


	//   ....[70]....
        /*0550*/ 	.word	0x00004450
        /*0554*/ 	.word	0x000000ff
        /*0558*/ 	.word	0x00000030
        /*055c*/ 	.short	0x010b
        /*055e*/ 	.byte	0x0d
	.zero		1


	//   ....[71]....
        /*0560*/ 	.word	0x000044c0
        /*0564*/ 	.word	0x000000ff
        /*0568*/ 	.word	0x00000000
        /*056c*/ 	.short	0x0101
        /*056e*/ 	.byte	0x0f
	.zero		1


	//   ....[72]....
        /*0570*/ 	.word	0x00004510
        /*0574*/ 	.word	0x000000ff
        /*0578*/ 	.word	0x00000000
        /*057c*/ 	.short	0x010a
        /*057e*/ 	.byte	0x04
	.zero		1


	//   ....[73]....
        /*0580*/ 	.word	0x000045a0
        /*0584*/ 	.word	0x000000ff
        /*0588*/ 	.word	0x00000000
        /*058c*/ 	.short	0x010a
        /*058e*/ 	.byte	0x04
	.zero		1


	//   ....[74]....
        /*0590*/ 	.word	0x00004640
        /*0594*/ 	.word	0x00000000
        /*0598*/ 	.word	0x00000000
        /*059c*/ 	.short	0x010a
        /*059e*/ 	.byte	0xff
	.zero		1


	//   ....[75]....
        /*05a0*/ 	.word	0x00004980
        /*05a4*/ 	.word	0x00000000
        /*05a8*/ 	.word	0x00000070
        /*05ac*/ 	.short	0x010a
        /*05ae*/ 	.byte	0xff
	.zero		1


	//   ....[76]....
        /*05b0*/ 	.word	0x00004a90
        /*05b4*/ 	.word	0x00000000
        /*05b8*/ 	.word	0x00000000
        /*05bc*/ 	.short	0x0101
        /*05be*/ 	.byte	0xff
	.zero		1


	//   ....[77]....
        /*05c0*/ 	.word	0x00005530
        /*05c4*/ 	.word	0x00000000
        /*05c8*/ 	.word	0x00000030
        /*05cc*/ 	.short	0x010a
        /*05ce*/ 	.byte	0xff
	.zero		1


	//   ....[78]....
        /*05d0*/ 	.word	0x000055a0
        /*05d4*/ 	.word	0x00000049
        /*05d8*/ 	.word	0x00000090
        /*05dc*/ 	.short	0x010a
        /*05de*/ 	.byte	0xff
	.zero		1


	//   ....[79]....
        /*05e0*/ 	.word	0x00005690
        /*05e4*/ 	.word	0x00000000
        /*05e8*/ 	.word	0x00000030
        /*05ec*/ 	.short	0x010a
        /*05ee*/ 	.byte	0xff
	.zero		1


	//   ....[80]....
        /*05f0*/ 	.word	0x000057c0
        /*05f4*/ 	.word	0x00000049
        /*05f8*/ 	.word	0x00000090
        /*05fc*/ 	.short	0x010a
        /*05fe*/ 	.byte	0xff
	.zero		1


	//   ....[81]....
        /*0600*/ 	.word	0x000062d0
        /*0604*/ 	.word	0x00000000
        /*0608*/ 	.word	0x00000000
        /*060c*/ 	.short	0x0101
        /*060e*/ 	.byte	0xff
	.zero		1


	//   ....[82]....
        /*0610*/ 	.word	0x000062e0
        /*0614*/ 	.word	0x00000002
        /*0618*/ 	.word	0x00000030
        /*061c*/ 	.short	0x010a
        /*061e*/ 	.byte	0xff
	.zero		1


	//   ....[83]....
        /*0620*/ 	.word	0x000063b0
        /*0624*/ 	.word	0x00000002
        /*0628*/ 	.word	0x00000030
        /*062c*/ 	.short	0x010a
        /*062e*/ 	.byte	0xff
	.zero		1


	//   ....[84]....
        /*0630*/ 	.word	0x00006720
        /*0634*/ 	.word	0x000000ff
        /*0638*/ 	.word	0x00000000
        /*063c*/ 	.short	0x0101
        /*063e*/ 	.byte	0x05
	.zero		1


	//   ....[85]....
        /*0640*/ 	.word	0x00007050
        /*0644*/ 	.word	0x00000000
        /*0648*/ 	.word	0x00000000
        /*064c*/ 	.short	0x0101
        /*064e*/ 	.byte	0xff
	.zero		1


	//   ....[86]....
        /*0650*/ 	.word	0x000072c0
        /*0654*/ 	.word	0x000000ff
        /*0658*/ 	.word	0x00000000
        /*065c*/ 	.short	0x0101
        /*065e*/ 	.byte	0x04
	.zero		1


	//   ....[87]....
        /*0660*/ 	.word	0x000072e0
        /*0664*/ 	.word	0x00000002
        /*0668*/ 	.word	0x000000e0
        /*066c*/ 	.short	0x010a
        /*066e*/ 	.byte	0xff
	.zero		1


	//   ....[88]....
        /*0670*/ 	.word	0x00007340
        /*0674*/ 	.word	0x00000002
        /*0678*/ 	.word	0x00000018
        /*067c*/ 	.short	0x010a
        /*067e*/ 	.byte	0xff
	.zero		1


	//   ....[89]....
        /*0680*/ 	.word	0x000073a0
        /*0684*/ 	.word	0x00000002
        /*0688*/ 	.word	0x00000018
        /*068c*/ 	.short	0x010a
        /*068e*/ 	.byte	0xff
	.zero		1


	//   ....[90]....
        /*0690*/ 	.word	0x000073f0
        /*0694*/ 	.word	0x00000002
        /*0698*/ 	.word	0x00000070
        /*069c*/ 	.short	0x010a
        /*069e*/ 	.byte	0xff
	.zero		1


	//   ....[91]....
        /*06a0*/ 	.word	0x00007450
        /*06a4*/ 	.word	0x00000000
        /*06a8*/ 	.word	0x00000000
        /*06ac*/ 	.short	0x010a
        /*06ae*/ 	.byte	0xff
	.zero		1


	//   ....[92]....
        /*06b0*/ 	.word	0x000074b0
        /*06b4*/ 	.word	0x00000000
        /*06b8*/ 	.word	0x00000000
        /*06bc*/ 	.short	0x010a
        /*06be*/ 	.byte	0xff
	.zero		1


	//   ....[93]....
        /*06c0*/ 	.word	0x00007500
        /*06c4*/ 	.word	0x00000000
        /*06c8*/ 	.word	0x000000d0
        /*06cc*/ 	.short	0x010a
        /*06ce*/ 	.byte	0xff
	.zero		1


	//   ....[94]....
        /*06d0*/ 	.word	0x00007560
        /*06d4*/ 	.word	0x00000000
        /*06d8*/ 	.word	0x00000080
        /*06dc*/ 	.short	0x010a
        /*06de*/ 	.byte	0xff
	.zero		1


	//   ....[95]....
        /*06e0*/ 	.word	0x000075b0
        /*06e4*/ 	.word	0x00000000
        /*06e8*/ 	.word	0x00000070
        /*06ec*/ 	.short	0x010a
        /*06ee*/ 	.byte	0xff
	.zero		1


	//   ....[96]....
        /*06f0*/ 	.word	0x00007610
        /*06f4*/ 	.word	0x00000000
        /*06f8*/ 	.word	0x00000080
        /*06fc*/ 	.short	0x010a
        /*06fe*/ 	.byte	0xff
	.zero		1


	//   ....[97]....
        /*0700*/ 	.word	0x00007660
        /*0704*/ 	.word	0x00000000
        /*0708*/ 	.word	0x00000070
        /*070c*/ 	.short	0x010a
        /*070e*/ 	.byte	0xff
	.zero		1


	//   ....[98]....
        /*0710*/ 	.word	0x000076c0
        /*0714*/ 	.word	0x00000002
        /*0718*/ 	.word	0x000000b0
        /*071c*/ 	.short	0x010a
        /*071e*/ 	.byte	0xff
	.zero		1


	//   ....[99]....
        /*0720*/ 	.word	0x00007720
        /*0724*/ 	.word	0x00000000
        /*0728*/ 	.word	0x00000000
        /*072c*/ 	.short	0x010a
        /*072e*/ 	.byte	0xff
	.zero		1


	//   ....[100]....
        /*0730*/ 	.word	0x00007780
        /*0734*/ 	.word	0x00000000
        /*0738*/ 	.word	0x00000000
        /*073c*/ 	.short	0x010a
        /*073e*/ 	.byte	0xff
	.zero		1


	//   ....[101]....
        /*0740*/ 	.word	0x000077e0
        /*0744*/ 	.word	0x00000000
        /*0748*/ 	.word	0x00000000
        /*074c*/ 	.short	0x010a
        /*074e*/ 	.byte	0xff
	.zero		1


	//   ....[102]....
        /*0750*/ 	.word	0x00007840
        /*0754*/ 	.word	0x00000000
        /*0758*/ 	.word	0x00000000
        /*075c*/ 	.short	0x010a
        /*075e*/ 	.byte	0xff
	.zero		1


	//   ....[103]....
        /*0760*/ 	.word	0x000078a0
        /*0764*/ 	.word	0x00000000
        /*0768*/ 	.word	0x00000000
        /*076c*/ 	.short	0x010a
        /*076e*/ 	.byte	0xff
	.zero		1


	//   ....[104]....
        /*0770*/ 	.word	0x000078f0
        /*0774*/ 	.word	0x00000000
        /*0778*/ 	.word	0x00000070
        /*077c*/ 	.short	0x010a
        /*077e*/ 	.byte	0xff
	.zero		1


	//   ....[105]....
        /*0780*/ 	.word	0x00007950
        /*0784*/ 	.word	0x00000000
        /*0788*/ 	.word	0x00000068
        /*078c*/ 	.short	0x010a
        /*078e*/ 	.byte	0xff
	.zero		1


	//   ....[106]....
        /*0790*/ 	.word	0x000079b0
        /*0794*/ 	.word	0x00000000
        /*0798*/ 	.word	0x00000048
        /*079c*/ 	.short	0x010a
        /*079e*/ 	.byte	0xff
	.zero		1


	//   ....[107]....
        /*07a0*/ 	.word	0x00007a10
        /*07a4*/ 	.word	0x00000000
        /*07a8*/ 	.word	0x00000048
        /*07ac*/ 	.short	0x010a
        /*07ae*/ 	.byte	0xff
	.zero		1


	//   ....[108]....
        /*07b0*/ 	.word	0x00007a70
        /*07b4*/ 	.word	0x00000000
        /*07b8*/ 	.word	0x00000000
        /*07bc*/ 	.short	0x010a
        /*07be*/ 	.byte	0xff
	.zero		1


	//   ....[109]....
        /*07c0*/ 	.word	0x00007ad0
        /*07c4*/ 	.word	0x00000000
        /*07c8*/ 	.word	0x00000000
        /*07cc*/ 	.short	0x010a
        /*07ce*/ 	.byte	0xff
	.zero		1


	//   ....[110]....
        /*07d0*/ 	.word	0x00007b20
        /*07d4*/ 	.word	0x00000000
        /*07d8*/ 	.word	0x00000070
        /*07dc*/ 	.short	0x010a
        /*07de*/ 	.byte	0xff
	.zero		1


	//   ....[111]....
        /*07e0*/ 	.word	0x00007b70
        /*07e4*/ 	.word	0x00000000
        /*07e8*/ 	.word	0x00000030
        /*07ec*/ 	.short	0x010a
        /*07ee*/ 	.byte	0xff
	.zero		1


	//   ....[112]....
        /*07f0*/ 	.word	0x00007bc0
        /*07f4*/ 	.word	0x00000049
        /*07f8*/ 	.word	0x00000090
        /*07fc*/ 	.short	0x010a
        /*07fe*/ 	.byte	0xff
	.zero		1


	//   ....[113]....
        /*0800*/ 	.word	0x00007c10
        /*0804*/ 	.word	0x00000002
        /*0808*/ 	.word	0x00000030
        /*080c*/ 	.short	0x010a
        /*080e*/ 	.byte	0xff
	.zero		1


	//----- nvinfo : EIATTR_NUM_MBARRIERS
	.align		4
.L_47:
        /*0810*/ 	.byte	0x03, 0x38
        /*0812*/ 	.short	0x001e


	//----- nvinfo : EIATTR_EXIT_INSTR_OFFSETS
	.align		4
        /*0814*/ 	.byte	0x04, 0x1c
        /*0816*/ 	.short	(.L_49 - .L_48)


	//   ....[0]....
.L_48:
        /*0818*/ 	.word	0x00002430


	//   ....[1]....
        /*081c*/ 	.word	0x00002920


	//   ....[2]....
        /*0820*/ 	.word	0x00002980


	//   ....[3]....
        /*0824*/ 	.word	0x000037a0


	//   ....[4]....
        /*0828*/ 	.word	0x00004670


	//   ....[5]....
        /*082c*/ 	.word	0x000046b0


	//   ....[6]....
        /*0830*/ 	.word	0x000071b0


	//   ....[7]....
        /*0834*/ 	.word	0x00007230


	//   ....[8]....
        /*0838*/ 	.word	0x00007260


	//   ....[9]....
        /*083c*/ 	.word	0x000072d0


	//----- nvinfo : EIATTR_MAX_THREADS
	.align		4
.L_49:
        /*0840*/ 	.byte	0x04, 0x05
        /*0842*/ 	.short	(.L_51 - .L_50)
.L_50:
        /*0844*/ 	.word	0x00000100
        /*0848*/ 	.word	0x00000001
        /*084c*/ 	.word	0x00000001


	//----- nvinfo : EIATTR_CRS_STACK_SIZE
	.align		4
.L_51:
        /*0850*/ 	.byte	0x04, 0x1e
        /*0852*/ 	.short	(.L_53 - .L_52)
.L_52:
        /*0854*/ 	.word	0x00000000


	//----- nvinfo : EIATTR_CBANK_PARAM_SIZE
	.align		4
.L_53:
        /*0858*/ 	.byte	0x03, 0x19
        /*085a*/ 	.short	0x0800


	//----- nvinfo : EIATTR_PARAM_CBANK
	.align		4
        /*085c*/ 	.byte	0x04, 0x0a
        /*085e*/ 	.short	(.L_55 - .L_54)
	.align		4
.L_54:
        /*0860*/ 	.word	index@(.nv.constant0._ZN7cutlass13device_kernelINS_4gemm6kernel13GemmUniversalIN4cute5tupleIJiiiiEEENS1_10collective13CollectiveMmaINS1_35MainloopSm100TmaUmmaWarpSpecializedILi3ELi2ELi4ENS5_IJNS4_1CILi1EEESB_SB_EEEEENS5_IJNSA_ILi128EEENSA_ILi64EEENSA_ILi32EEEEEENS_10bfloat16_tENS5_IJlSB_lEEESI_SJ_NS4_8TiledMMAINS4_8MMA_AtomIJNS4_20SM100_MMA_F16BF16_SSISI_SI_fLi128ELi64ELNS4_4UMMA5MajorE0ELSO_0ELNSN_7ScaleInE0ELSP_0EEEEEENS4_6LayoutISC_NS5_IJNSA_ILi0EEEST_ST_EEEEENS5_IJNS4_10UnderscoreESW_SW_EEEEENS4_13SM90_TMA_LOADENS4_14ComposedLayoutINS4_7SwizzleILi2ELi4ELi3EEENS4_18smem_ptr_flag_bitsILi16EEENSS_INS5_IJNSA_ILi8EEESG_EEENS5_IJSG_SB_EEEEEEEvNS4_8identityESZ_S19_vS1A_EENS_8epilogue10collective18CollectiveEpilogueINS1C_23Sm100TmaWarpSpecializedILi3ELi2ELi32ELb1ELb0EEEJSH_NS5_IJNSS_ISE_SB_EENSS_ISG_SB_EEEEESI_SJ_SI_SJ_NS1C_6fusion15FusionCallbacksIS1G_NS1K_17LinearCombinationISI_fSI_fLNS_15FloatRoundStyleE2EEESH_S1J_JEEENS4_5SM1004TMEM4LOAD26SM100_TMEM_LOAD_32dp32b32xESZ_S19_NS4_39AutoVectorizingCopyWithAssumedAlignmentILi128EEENS4_14SM90_TMA_STOREES19_S1V_S1V_EEEvvEEEEvNT_6ParamsE)
        /*0864*/ 	.short	0x0380
        /*0866*/ 	.short	0x0800


	//----- nvinfo : EIATTR_SW_WAR
	.align		4
.L_55:
        /*0868*/ 	.byte	0x04, 0x36
        /*086a*/ 	.short	(.L_57 - .L_56)
.L_56:
        /*086c*/ 	.word	0x00000008
.L_57:


//--------------------- .nv.callgraph             --------------------------
	.section	.nv.callgraph,"",@"SHT_CUDA_CALLGRAPH"
	.align	4
	.sectionentsize	8
	.align		4
        /*0000*/ 	.word	0x00000000
	.align		4
        /*0004*/ 	.word	0xffffffff
	.align		4
        /*0008*/ 	.word	index@(_ZN7cutlass13device_kernelINS_4gemm6kernel13GemmUniversalIN4cute5tupleIJiiiiEEENS1_10collective13CollectiveMmaINS1_35MainloopSm100TmaUmmaWarpSpecializedILi3ELi2ELi4ENS5_IJNS4_1CILi1EEESB_SB_EEEEENS5_IJNSA_ILi128EEENSA_ILi64EEENSA_ILi32EEEEEENS_10bfloat16_tENS5_IJlSB_lEEESI_SJ_NS4_8TiledMMAINS4_8MMA_AtomIJNS4_20SM100_MMA_F16BF16_SSISI_SI_fLi128ELi64ELNS4_4UMMA5MajorE0ELSO_0ELNSN_7ScaleInE0ELSP_0EEEEEENS4_6LayoutISC_NS5_IJNSA_ILi0EEEST_ST_EEEEENS5_IJNS4_10UnderscoreESW_SW_EEEEENS4_13SM90_TMA_LOADENS4_14ComposedLayoutINS4_7SwizzleILi2ELi4ELi3EEENS4_18smem_ptr_flag_bitsILi16EEENSS_INS5_IJNSA_ILi8EEESG_EEENS5_IJSG_SB_EEEEEEEvNS4_8identityESZ_S19_vS1A_EENS_8epilogue10collective18CollectiveEpilogueINS1C_23Sm100TmaWarpSpecializedILi3ELi2ELi32ELb1ELb0EEEJSH_NS5_IJNSS_ISE_SB_EENSS_ISG_SB_EEEEESI_SJ_SI_SJ_NS1C_6fusion15FusionCallbacksIS1G_NS1K_17LinearCombinationISI_fSI_fLNS_15FloatRoundStyleE2EEESH_S1J_JEEENS4_5SM1004TMEM4LOAD26SM100_TMEM_LOAD_32dp32b32xESZ_S19_NS4_39AutoVectorizingCopyWithAssumedAlignmentILi128EEENS4_14SM90_TMA_STOREES19_S1V_S1V_EEEvvEEEEvNT_6ParamsE)
	.align		4
        /*000c*/ 	.word	index@(__assertfail)
	.align		4
        /*0010*/ 	.word	0x00000000
	.align		4
        /*0014*/ 	.word	0xfffffffe
	.align		4
        /*0018*/ 	.word	0x00000000
	.align		4
        /*001c*/ 	.word	0xfffffffd
	.align		4
        /*0020*/ 	.word	0x00000000
	.align		4
        /*0024*/ 	.word	0xfffffffc


//--------------------- .nv.constant4             --------------------------
	.section	.nv.constant4,"a",@progbits
	.align	8
	.align		8
.nv.constant4:
        /*0000*/ 	.dword	__assertfail
	.align		8
        /*0008*/ 	.dword	__unnamed_1
	.align		8
        /*0010*/ 	.dword	__unnamed_2
	.align		8
        /*0018*/ 	.dword	_ZN40_INTERNAL_8bace47b_4_k_cu_c0050314_285384cuda3std3__45__cpo5beginE
	.align		8
        /*0020*/ 	.dword	_ZN40_INTERNAL_8bace47b_4_k_cu_c0050314_285384cuda3std3__45__cpo3endE
	.align		8
        /*0028*/ 	.dword	_ZN40_INTERNAL_8bace47b_4_k_cu_c0050314_285384cuda3std3__45__cpo6cbeginE
	.align		8
        /*0030*/ 	.dword	_ZN40_INTERNAL_8bace47b_4_k_cu_c0050314_285384cuda3std3__45__cpo4cendE
	.align		8
        /*0038*/ 	.dword	_ZN40_INTERNAL_8bace47b_4_k_cu_c0050314_285384cuda3std3__442_GLOBAL__N__8bace47b_4_k_cu_c0050314_285386ignoreE
	.align		8
        /*0040*/ 	.dword	_ZN40_INTERNAL_8bace47b_4_k_cu_c0050314_285384cuda3std3__419piecewise_constructE
	.align		8
        /*0048*/ 	.dword	_ZN40_INTERNAL_8bace47b_4_k_cu_c0050314_285384cuda3std3__48in_placeE
	.align		8
        /*0050*/ 	.dword	_ZN40_INTERNAL_8bace47b_4_k_cu_c0050314_285384cuda3std6ranges3__45__cpo4swapE
	.align		8
        /*0058*/ 	.dword	_ZN40_INTERNAL_8bace47b_4_k_cu_c0050314_285384cuda3std6ranges3__45__cpo9iter_moveE
	.align		8
        /*0060*/ 	.dword	_ZN40_INTERNAL_8bace47b_4_k_cu_c0050314_285384cute7productE
	.align		8
        /*0068*/ 	.dword	_ZN40_INTERNAL_8bace47b_4_k_cu_c0050314_285384cute1_E
	.align		8
        /*0070*/ 	.dword	$str$25
	.align		8
        /*0078*/ 	.dword	$str$26
	.align		8
        /*0080*/ 	.dword	$str$27
	.align		8
        /*0088*/ 	.dword	$str$28


//--------------------- .text._ZN7cutlass13device_kernelINS_4gemm6kernel13GemmUniversalIN4cute5tupleIJiiiiEEENS1_10collective13CollectiveMmaINS1_35MainloopSm100TmaUmmaWarpSpecializedILi3ELi2ELi4ENS5_IJNS4_1CILi1EEESB_SB_EEEEENS5_IJNSA_ILi128EEENSA_ILi64EEENSA_ILi32EEEEEENS_10bfloat16_tENS5_IJlSB_lEEESI_SJ_NS4_8TiledMMAINS4_8MMA_AtomIJNS4_20SM100_MMA_F16BF16_SSISI_SI_fLi128ELi64ELNS4_4UMMA5MajorE0ELSO_0ELNSN_7ScaleInE0ELSP_0EEEEEENS4_6LayoutISC_NS5_IJNSA_ILi0EEEST_ST_EEEEENS5_IJNS4_10UnderscoreESW_SW_EEEEENS4_13SM90_TMA_LOADENS4_14ComposedLayoutINS4_7SwizzleILi2ELi4ELi3EEENS4_18smem_ptr_flag_bitsILi16EEENSS_INS5_IJNSA_ILi8EEESG_EEENS5_IJSG_SB_EEEEEEEvNS4_8identityESZ_S19_vS1A_EENS_8epilogue10collective18CollectiveEpilogueINS1C_23Sm100TmaWarpSpecializedILi3ELi2ELi32ELb1ELb0EEEJSH_NS5_IJNSS_ISE_SB_EENSS_ISG_SB_EEEEESI_SJ_SI_SJ_NS1C_6fusion15FusionCallbacksIS1G_NS1K_17LinearCombinationISI_fSI_fLNS_15FloatRoundStyleE2EEESH_S1J_JEEENS4_5SM1004TMEM4LOAD26SM100_TMEM_LOAD_32dp32b32xESZ_S19_NS4_39AutoVectorizingCopyWithAssumedAlignmentILi128EEENS4_14SM90_TMA_STOREES19_S1V_S1V_EEEvvEEEEvNT_6ParamsE --------------------------
	.section	.text._ZN7cutlass13device_kernelINS_4gemm6kernel13GemmUniversalIN4cute5tupleIJiiiiEEENS1_10collective13CollectiveMmaINS1_35MainloopSm100TmaUmmaWarpSpecializedILi3ELi2ELi4ENS5_IJNS4_1CILi1EEESB_SB_EEEEENS5_IJNSA_ILi128EEENSA_ILi64EEENSA_ILi32EEEEEENS_10bfloat16_tENS5_IJlSB_lEEESI_SJ_NS4_8TiledMMAINS4_8MMA_AtomIJNS4_20SM100_MMA_F16BF16_SSISI_SI_fLi128ELi64ELNS4_4UMMA5MajorE0ELSO_0ELNSN_7ScaleInE0ELSP_0EEEEEENS4_6LayoutISC_NS5_IJNSA_ILi0EEEST_ST_EEEEENS5_IJNS4_10UnderscoreESW_SW_EEEEENS4_13SM90_TMA_LOADENS4_14ComposedLayoutINS4_7SwizzleILi2ELi4ELi3EEENS4_18smem_ptr_flag_bitsILi16EEENSS_INS5_IJNSA_ILi8EEESG_EEENS5_IJSG_SB_EEEEEEEvNS4_8identityESZ_S19_vS1A_EENS_8epilogue10collective18CollectiveEpilogueINS1C_23Sm100TmaWarpSpecializedILi3ELi2ELi32ELb1ELb0EEEJSH_NS5_IJNSS_ISE_SB_EENSS_ISG_SB_EEEEESI_SJ_SI_SJ_NS1C_6fusion15FusionCallbacksIS1G_NS1K_17LinearCombinationISI_fSI_fLNS_15FloatRoundStyleE2EEESH_S1J_JEEENS4_5SM1004TMEM4LOAD26SM100_TMEM_LOAD_32dp32b32xESZ_S19_NS4_39AutoVectorizingCopyWithAssumedAlignmentILi128EEENS4_14SM90_TMA_STOREES19_S1V_S1V_EEEvvEEEEvNT_6ParamsE,"ax",@progbits
	.align	128
.text._ZN7cutlass13device_kernelINS_4gemm6kernel13GemmUniversalIN4cute5tupleIJiiiiEEENS1_10collective13CollectiveMmaINS1_35MainloopSm100TmaUmmaWarpSpecializedILi3ELi2ELi4ENS5_IJNS4_1CILi1EEESB_SB_EEEEENS5_IJNSA_ILi128EEENSA_ILi64EEENSA_ILi32EEEEEENS_10bfloat16_tENS5_IJlSB_lEEESI_SJ_NS4_8TiledMMAINS4_8MMA_AtomIJNS4_20SM100_MMA_F16BF16_SSISI_SI_fLi128ELi64ELNS4_4UMMA5MajorE0ELSO_0ELNSN_7ScaleInE0ELSP_0EEEEEENS4_6LayoutISC_NS5_IJNSA_ILi0EEEST_ST_EEEEENS5_IJNS4_10UnderscoreESW_SW_EEEEENS4_13SM90_TMA_LOADENS4_14ComposedLayoutINS4_7SwizzleILi2ELi4ELi3EEENS4_18smem_ptr_flag_bitsILi16EEENSS_INS5_IJNSA_ILi8EEESG_EEENS5_IJSG_SB_EEEEEEEvNS4_8identityESZ_S19_vS1A_EENS_8epilogue10collective18CollectiveEpilogueINS1C_23Sm100TmaWarpSpecializedILi3ELi2ELi32ELb1ELb0EEEJSH_NS5_IJNSS_ISE_SB_EENSS_ISG_SB_EEEEESI_SJ_SI_SJ_NS1C_6fusion15FusionCallbacksIS1G_NS1K_17LinearCombinationISI_fSI_fLNS_15FloatRoundStyleE2EEESH_S1J_JEEENS4_5SM1004TMEM4LOAD26SM100_TMEM_LOAD_32dp32b32xESZ_S19_NS4_39AutoVectorizingCopyWithAssumedAlignmentILi128EEENS4_14SM90_TMA_STOREES19_S1V_S1V_EEEvvEEEEvNT_6ParamsE:
        .type           _ZN7cutlass13device_kernelINS_4gemm6kernel13GemmUniversalIN4cute5tupleIJiiiiEEENS1_10collective13CollectiveMmaINS1_35MainloopSm100TmaUmmaWarpSpecializedILi3ELi2ELi4ENS5_IJNS4_1CILi1EEESB_SB_EEEEENS5_IJNSA_ILi128EEENSA_ILi64EEENSA_ILi32EEEEEENS_10bfloat16_tENS5_IJlSB_lEEESI_SJ_NS4_8TiledMMAINS4_8MMA_AtomIJNS4_20SM100_MMA_F16BF16_SSISI_SI_fLi128ELi64ELNS4_4UMMA5MajorE0ELSO_0ELNSN_7ScaleInE0ELSP_0EEEEEENS4_6LayoutISC_NS5_IJNSA_ILi0EEEST_ST_EEEEENS5_IJNS4_10UnderscoreESW_SW_EEEEENS4_13SM90_TMA_LOADENS4_14ComposedLayoutINS4_7SwizzleILi2ELi4ELi3EEENS4_18smem_ptr_flag_bitsILi16EEENSS_INS5_IJNSA_ILi8EEESG_EEENS5_IJSG_SB_EEEEEEEvNS4_8identityESZ_S19_vS1A_EENS_8epilogue10collective18CollectiveEpilogueINS1C_23Sm100TmaWarpSpecializedILi3ELi2ELi32ELb1ELb0EEEJSH_NS5_IJNSS_ISE_SB_EENSS_ISG_SB_EEEEESI_SJ_SI_SJ_NS1C_6fusion15FusionCallbacksIS1G_NS1K_17LinearCombinationISI_fSI_fLNS_15FloatRoundStyleE2EEESH_S1J_JEEENS4_5SM1004TMEM4LOAD26SM100_TMEM_LOAD_32dp32b32xESZ_S19_NS4_39AutoVectorizingCopyWithAssumedAlignmentILi128EEENS4_14SM90_TMA_STOREES19_S1V_S1V_EEEvvEEEEvNT_6ParamsE,@function
        .size           _ZN7cutlass13device_kernelINS_4gemm6kernel13GemmUniversalIN4cute5tupleIJiiiiEEENS1_10collective13CollectiveMmaINS1_35MainloopSm100TmaUmmaWarpSpecializedILi3ELi2ELi4ENS5_IJNS4_1CILi1EEESB_SB_EEEEENS5_IJNSA_ILi128EEENSA_ILi64EEENSA_ILi32EEEEEENS_10bfloat16_tENS5_IJlSB_lEEESI_SJ_NS4_8TiledMMAINS4_8MMA_AtomIJNS4_20SM100_MMA_F16BF16_SSISI_SI_fLi128ELi64ELNS4_4UMMA5MajorE0ELSO_0ELNSN_7ScaleInE0ELSP_0EEEEEENS4_6LayoutISC_NS5_IJNSA_ILi0EEEST_ST_EEEEENS5_IJNS4_10UnderscoreESW_SW_EEEEENS4_13SM90_TMA_LOADENS4_14ComposedLayoutINS4_7SwizzleILi2ELi4ELi3EEENS4_18smem_ptr_flag_bitsILi16EEENSS_INS5_IJNSA_ILi8EEESG_EEENS5_IJSG_SB_EEEEEEEvNS4_8identityESZ_S19_vS1A_EENS_8epilogue10collective18CollectiveEpilogueINS1C_23Sm100TmaWarpSpecializedILi3ELi2ELi32ELb1ELb0EEEJSH_NS5_IJNSS_ISE_SB_EENSS_ISG_SB_EEEEESI_SJ_SI_SJ_NS1C_6fusion15FusionCallbacksIS1G_NS1K_17LinearCombinationISI_fSI_fLNS_15FloatRoundStyleE2EEESH_S1J_JEEENS4_5SM1004TMEM4LOAD26SM100_TMEM_LOAD_32dp32b32xESZ_S19_NS4_39AutoVectorizingCopyWithAssumedAlignmentILi128EEENS4_14SM90_TMA_STOREES19_S1V_S1V_EEEvvEEEEvNT_6ParamsE,(.L_x_151 - _ZN7cutlass13device_kernelINS_4gemm6kernel13GemmUniversalIN4cute5tupleIJiiiiEEENS1_10collective13CollectiveMmaINS1_35MainloopSm100TmaUmmaWarpSpecializedILi3ELi2ELi4ENS5_IJNS4_1CILi1EEESB_SB_EEEEENS5_IJNSA_ILi128EEENSA_ILi64EEENSA_ILi32EEEEEENS_10bfloat16_tENS5_IJlSB_lEEESI_SJ_NS4_8TiledMMAINS4_8MMA_AtomIJNS4_20SM100_MMA_F16BF16_SSISI_SI_fLi128ELi64ELNS4_4UMMA5MajorE0ELSO_0ELNSN_7ScaleInE0ELSP_0EEEEEENS4_6LayoutISC_NS5_IJNSA_ILi0EEEST_ST_EEEEENS5_IJNS4_10UnderscoreESW_SW_EEEEENS4_13SM90_TMA_LOADENS4_14ComposedLayoutINS4_7SwizzleILi2ELi4ELi3EEENS4_18smem_ptr_flag_bitsILi16EEENSS_INS5_IJNSA_ILi8EEESG_EEENS5_IJSG_SB_EEEEEEEvNS4_8identityESZ_S19_vS1A_EENS_8epilogue10collective18CollectiveEpilogueINS1C_23Sm100TmaWarpSpecializedILi3ELi2ELi32ELb1ELb0EEEJSH_NS5_IJNSS_ISE_SB_EENSS_ISG_SB_EEEEESI_SJ_SI_SJ_NS1C_6fusion15FusionCallbacksIS1G_NS1K_17LinearCombinationISI_fSI_fLNS_15FloatRoundStyleE2EEESH_S1J_JEEENS4_5SM1004TMEM4LOAD26SM100_TMEM_LOAD_32dp32b32xESZ_S19_NS4_39AutoVectorizingCopyWithAssumedAlignmentILi128EEENS4_14SM90_TMA_STOREES19_S1V_S1V_EEEvvEEEEvNT_6ParamsE)
        .other          _ZN7cutlass13device_kernelINS_4gemm6kernel13GemmUniversalIN4cute5tupleIJiiiiEEENS1_10collective13CollectiveMmaINS1_35MainloopSm100TmaUmmaWarpSpecializedILi3ELi2ELi4ENS5_IJNS4_1CILi1EEESB_SB_EEEEENS5_IJNSA_ILi128EEENSA_ILi64EEENSA_ILi32EEEEEENS_10bfloat16_tENS5_IJlSB_lEEESI_SJ_NS4_8TiledMMAINS4_8MMA_AtomIJNS4_20SM100_MMA_F16BF16_SSISI_SI_fLi128ELi64ELNS4_4UMMA5MajorE0ELSO_0ELNSN_7ScaleInE0ELSP_0EEEEEENS4_6LayoutISC_NS5_IJNSA_ILi0EEEST_ST_EEEEENS5_IJNS4_10UnderscoreESW_SW_EEEEENS4_13SM90_TMA_LOADENS4_14ComposedLayoutINS4_7SwizzleILi2ELi4ELi3EEENS4_18smem_ptr_flag_bitsILi16EEENSS_INS5_IJNSA_ILi8EEESG_EEENS5_IJSG_SB_EEEEEEEvNS4_8identityESZ_S19_vS1A_EENS_8epilogue10collective18CollectiveEpilogueINS1C_23Sm100TmaWarpSpecializedILi3ELi2ELi32ELb1ELb0EEEJSH_NS5_IJNSS_ISE_SB_EENSS_ISG_SB_EEEEESI_SJ_SI_SJ_NS1C_6fusion15FusionCallbacksIS1G_NS1K_17LinearCombinationISI_fSI_fLNS_15FloatRoundStyleE2EEESH_S1J_JEEENS4_5SM1004TMEM4LOAD26SM100_TMEM_LOAD_32dp32b32xESZ_S19_NS4_39AutoVectorizingCopyWithAssumedAlignmentILi128EEENS4_14SM90_TMA_STOREES19_S1V_S1V_EEEvvEEEEvNT_6ParamsE,@"STO_CUDA_ENTRY STV_DEFAULT"
_ZN7cutlass13device_kernelINS_4gemm6kernel13GemmUniversalIN4cute5tupleIJiiiiEEENS1_10collective13CollectiveMmaINS1_35MainloopSm100TmaUmmaWarpSpecializedILi3ELi2ELi4ENS5_IJNS4_1CILi1EEESB_SB_EEEEENS5_IJNSA_ILi128EEENSA_ILi64EEENSA_ILi32EEEEEENS_10bfloat16_tENS5_IJlSB_lEEESI_SJ_NS4_8TiledMMAINS4_8MMA_AtomIJNS4_20SM100_MMA_F16BF16_SSISI_SI_fLi128ELi64ELNS4_4UMMA5MajorE0ELSO_0ELNSN_7ScaleInE0ELSP_0EEEEEENS4_6LayoutISC_NS5_IJNSA_ILi0EEEST_ST_EEEEENS5_IJNS4_10UnderscoreESW_SW_EEEEENS4_13SM90_TMA_LOADENS4_14ComposedLayoutINS4_7SwizzleILi2ELi4ELi3EEENS4_18smem_ptr_flag_bitsILi16EEENSS_INS5_IJNSA_ILi8EEESG_EEENS5_IJSG_SB_EEEEEEEvNS4_8identityESZ_S19_vS1A_EENS_8epilogue10collective18CollectiveEpilogueINS1C_23Sm100TmaWarpSpecializedILi3ELi2ELi32ELb1ELb0EEEJSH_NS5_IJNSS_ISE_SB_EENSS_ISG_SB_EEEEESI_SJ_SI_SJ_NS1C_6fusion15FusionCallbacksIS1G_NS1K_17LinearCombinationISI_fSI_fLNS_15FloatRoundStyleE2EEESH_S1J_JEEENS4_5SM1004TMEM4LOAD26SM100_TMEM_LOAD_32dp32b32xESZ_S19_NS4_39AutoVectorizingCopyWithAssumedAlignmentILi128EEENS4_14SM90_TMA_STOREES19_S1V_S1V_EEEvvEEEEvNT_6ParamsE:
[----:B------:R-:W1:Y:S01]  /*0000*/  LDC R1, c[0x0][0x37c] ;  /* 0x0000df00ff017b82 */ /* 0x000e620000000800 */
[----:B------:R-:W2:Y:S01]  /*0010*/  S2R R93, SR_TID.X ;  /* 0x00000000005d7919 */ /* 0x000ea20000002100 */
[----:B------:R-:W3:Y:S01]  /*0020*/  LDCU.64 UR4, c[0x0][0x890] ;  /* 0x00011200ff0477ac */ /* 0x000ee20008000a00 */
[----:B------:R-:W-:Y:S02]  /*0030*/  PRMT R88, RZ, 0x7610, R88 ;  /* 0x00007610ff587816 */ /* 0x000fe40000000058 */
[----:B------:R-:W-:Y:S01]  /*0040*/  ELECT P5, URZ, PT ;  /* 0x0000000000ff782f */ /* 0x000fe200038a0000 */
[----:B------:R-:W4:Y:S01]  /*0050*/  LDCU.64 UR46, c[0x0][0x358] ;  /* 0x00006b00ff2e77ac */ /* 0x000f220008000a00 */
[----:B---3--:R-:W-:-:S04]  /*0060*/  UISETP.NE.U32.AND UP0, UPT, UR4, URZ, UPT ;  /* 0x000000ff0400728c */ /* 0x008fc8000bf05070 */
[----:B------:R-:W-:Y:S01]  /*0070*/  UISETP.NE.AND.EX UP0, UPT, UR5, URZ, UPT, UP0 ;  /* 0x000000ff0500728c */ /* 0x000fe2000bf05300 */
[----:B--2---:R-:W-:-:S05]  /*0080*/  SHF.R.U32.HI R92, RZ, 0x5, R93 ;  /* 0x00000005ff5c7819 */ /* 0x004fca000001165d */
[----:B------:R-:W2:Y:S02]  /*0090*/  SHFL.IDX PT, R0, R92, RZ, 0x1f ;  /* 0x00001fff5c007589 */ /* 0x000ea400000e0000 */
[----:B--2---:R-:W-:Y:S01]  /*00a0*/  R2UR UR8, R0 ;  /* 0x00000000000872ca */ /* 0x004fe200000e0000 */
[----:B-1--4-:R-:W-:-:S14]  /*00b0*/  BRA.U UP0, `(.L_x_0) ;  /* 0x00000001002c7547 */ /* 0x012fdc000b800000 */
[----:B------:R-:W1:Y:S02]  /*00c0*/  LDCU.64 UR6, c[0x0][0x888] ;  /* 0x00011100ff0677ac */ /* 0x000e640008000a00 */
[----:B-1----:R-:W-:-:S04]  /*00d0*/  UISETP.NE.U32.AND UP0, UPT, UR6, URZ, UPT ;  /* 0x000000ff0600728c */ /* 0x002fc8000bf05070 */
[----:B------:R-:W-:-:S09]  /*00e0*/  UISETP.NE.AND.EX UP0, UPT, UR7, URZ, UPT, UP0 ;  /* 0x000000ff0700728c */ /* 0x000fd2000bf05300 */
[----:B------:R-:W-:Y:S05]  /*00f0*/  BRA.U !UP0, `(.L_x_1) ;  /* 0x0000000108107547 */ /* 0x000fea000b800000 */
[----:B------:R-:W1:Y:S02]  /*0100*/  LDC.64 R2, c[0x0][0x888] ;  /* 0x00022200ff027b82 */ /* 0x000e640000000a00 */
[----:B-1----:R1:W5:Y:S01]  /*0110*/  LDG.E R49, desc[UR46][R2.64] ;  /* 0x0000002e02317981 */ /* 0x002362000c1e1900 */
[----:B------:R-:W-:Y:S01]  /*0120*/  HFMA2 R88, -RZ, RZ, 0, 5.9604644775390625e-08 ;  /* 0x00000001ff587431 */ /* 0x000fe200000001ff */
[----:B------:R-:W-:Y:S05]  /*0130*/  BRA `(.L_x_0) ;  /* 0x00000000000c7947 */ /* 0x000fea0003800000 */
.L_x_1:
[----:B------:R-:W1:Y:S01]  /*0140*/  LDCU UR6, c[0x0][0x880] ;  /* 0x00011000ff0677ac */ /* 0x000e620008000800 */
[----:B------:R-:W-:Y:S01]  /*0150*/  HFMA2 R88, -RZ, RZ, 0, 5.9604644775390625e-08 ;  /* 0x00000001ff587431 */ /* 0x000fe200000001ff */
[----:B-1----:R-:W-:-:S07]  /*0160*/  MOV R49, UR6 ;  /* 0x0000000600317c02 */ /* 0x002fce0008000f00 */
.L_x_0:
[----:B------:R-:W2:Y:S02]  /*0170*/  LDCU.64 UR6, c[0x0][0x8b0] ;  /* 0x00011600ff0677ac */ /* 0x000ea40008000a00 */
[----:B--2---:R-:W-:-:S04]  /*0180*/  UISETP.NE.U32.AND UP0, UPT, UR6, URZ, UPT ;  /* 0x000000ff0600728c */ /* 0x004fc8000bf05070 */
[----:B------:R-:W-:-:S09]  /*0190*/  UISETP.NE.AND.EX UP0, UPT, UR7, URZ, UPT, UP0 ;  /* 0x000000ff0700728c */ /* 0x000fd2000bf05300 */
[----:B------:R-:W-:Y:S05]  /*01a0*/  BRA.U UP0, `(.L_x_2) ;  /* 0x0000000100247547 */ /* 0x000fea000b800000 */
[----:B------:R-:W2:Y:S02]  /*01b0*/  LDCU.64 UR6, c[0x0][0x8a8] ;  /* 0x00011500ff0677ac */ /* 0x000ea40008000a00 */
[----:B--2---:R-:W-:-:S04]  /*01c0*/  UISETP.NE.U32.AND UP0, UPT, UR6, URZ, UPT ;  /* 0x000000ff0600728c */ /* 0x004fc8000bf05070 */
[----:B------:R-:W-:-:S09]  /*01d0*/  UISETP.NE.AND.EX UP0, UPT, UR7, URZ, UPT, UP0 ;  /* 0x000000ff0700728c */ /* 0x000fd2000bf05300 */
[----:B------:R-:W-:Y:S05]  /*01e0*/  BRA.U !UP0, `(.L_x_3) ;  /* 0x00000001080c7547 */ /* 0x000fea000b800000 */
[----:B-1----:R-:W1:Y:S02]  /*01f0*/  LDC.64 R2, c[0x0][0x8a8] ;  /* 0x00022a00ff027b82 */ /* 0x002e640000000a00 */
[----:B-1----:R2:W5:Y:S01]  /*0200*/  LDG.E R47, desc[UR46][R2.64] ;  /* 0x0000002e022f7981 */ /* 0x002562000c1e1900 */
[----:B------:R-:W-:Y:S05]  /*0210*/  BRA `(.L_x_2) ;  /* 0x0000000000087947 */ /* 0x000fea0003800000 */
.L_x_3:
[----:B------:R-:W2:Y:S02]  /*0220*/  LDCU UR6, c[0x0][0x8a0] ;  /* 0x00011400ff0677ac */ /* 0x000ea40008000800 */
[----:B--2---:R-:W-:Y:S02]  /*0230*/  MOV R47, UR6 ;  /* 0x00000006002f7c02 */ /* 0x004fe40008000f00 */
.L_x_2:
[----:B------:R-:W-:Y:S01]  /*0240*/  IMAD.U32 R0, RZ, RZ, UR8 ;  /* 0x00000008ff007e24 */ /* 0x000fe2000f8e00ff */
[----:B------:R-:W-:Y:S04]  /*0250*/  BSSY.RECONVERGENT B0, `(.L_x_4) ;  /* 0x000000c000007945 */ /* 0x000fe80003800200 */
[C---:B------:R-:W-:Y:S02]  /*0260*/  ISETP.NE.OR P1, PT, R0.reuse, 0x1, !P5 ;  /* 0x000000010000780c */ /* 0x040fe40006f25670 */
[----:B------:R-:W-:-:S11]  /*0270*/  ISETP.NE.OR P0, PT, R0, 0x3, !P5 ;  /* 0x000000030000780c */ /* 0x000fd60006f05670 */
[----:B------:R-:W-:Y:S05]  /*0280*/  @P1 BRA `(.L_x_5) ;  /* 0x0000000000201947 */ /* 0x000fea0003800000 */
[----:B------:R-:W3:Y:S02]  /*0290*/  LDCU.64 UR6, c[0x0][0x348] ;  /* 0x00006900ff0677ac */ /* 0x000ee40008000a00 */
[----:B---3--:R-:W-:Y:S02]  /*02a0*/  UIADD3 UR10, UP1, UPT, UR6, 0x80, URZ ;  /* 0x00000080060a7890 */ /* 0x008fe4000ff3e0ff */
[----:B------:R-:W-:Y:S02]  /*02b0*/  UIADD3 UR6, UP0, UPT, UR6, 0x180, URZ ;  /* 0x0000018006067890 */ /* 0x000fe4000ff1e0ff */
[----:B------:R-:W-:Y:S02]  /*02c0*/  UIADD3.X UR11, UPT, UPT, URZ, UR7, URZ, UP1, !UPT ;  /* 0x00000007ff0b7290 */ /* 0x000fe40008ffe4ff */
[----:B------:R-:W-:-:S07]  /*02d0*/  UIADD3.X UR7, UPT, UPT, URZ, UR7, URZ, UP0, !UPT ;  /* 0x00000007ff077290 */ /* 0x000fce00087fe4ff */
[----:B------:R3:W-:Y:S02]  /*02e0*/  UTMACCTL.PF [UR10] ;  /* 0x000000000a0079b9 */ /* 0x0007e40008040000 */
[----:B------:R3:W-:Y:S02]  /*02f0*/  UTMACCTL.PF [UR6] ;  /* 0x00000000060079b9 */ /* 0x0007e40008040000 */
[----:B---3--:R-:W-:Y:S01]  /*0300*/  NOP ;  /* 0x0000000000007918 */ /* 0x008fe20000000000 */
.L_x_5:
[----:B------:R-:W-:Y:S05]  /*0310*/  BSYNC.RECONVERGENT B0 ;  /* 0x0000000000007941 */ /* 0x000fea0003800200 */
.L_x_4:
[----:B------:R-:W-:Y:S04]  /*0320*/  BSSY.RECONVERGENT B0, `(.L_x_6) ;  /* 0x000000a000007945 */ /* 0x000fe80003800200 */
        /* <DEDUP_REMOVED lines=9> */
.L_x_7:
[----:B------:R-:W-:Y:S05]  /*03c0*/  BSYNC.RECONVERGENT B0 ;  /* 0x0000000000007941 */ /* 0x000fea0003800200 */
.L_x_6:
[----:B------:R-:W3:Y:S01]  /*03d0*/  LDCU.64 UR6, c[0x0][0x888] ;  /* 0x00011100ff0677ac */ /* 0x000ee20008000a00 */
[----:B------:R-:W-:Y:S02]  /*03e0*/  UISETP.EQ.U32.AND UP1, UPT, UR4, URZ, UPT ;  /* 0x000000ff0400728c */ /* 0x000fe4000bf22070 */
[----:B------:R-:W-:Y:S02]  /*03f0*/  UPLOP3.LUT UP2, UPT, UPT, UPT, UPT, 0x80, 0x8 ;  /* 0x000000000008789c */ /* 0x000fe40003f4f070 */
[----:B---3--:R-:W-:-:S04]  /*0400*/  UISETP.NE.U32.AND UP0, UPT, UR6, URZ, UPT ;  /* 0x000000ff0600728c */ /* 0x008fc8000bf05070 */
[----:B------:R-:W-:-:S04]  /*0410*/  UISETP.NE.AND.EX UP0, UPT, UR7, URZ, UPT, UP0 ;  /* 0x000000ff0700728c */ /* 0x000fc8000bf05300 */
[----:B------:R-:W-:-:S04]  /*0420*/  UISETP.EQ.OR.EX UP3, UPT, UR5, URZ, !UP0, UP1 ;  /* 0x000000ff0500728c */ /* 0x000fc8000c762710 */
[----:B------:R-:W-:-:S05]  /*0430*/  UP2UR UR53, UPR, URZ, 0x8 ;  /* 0x00000008ff357883 */ /* 0x000fca0008000000 */
[----:B------:R-:W-:Y:S07]  /*0440*/  BRA.U !UP3, `(.L_x_8) ;  /* 0x000000010b207547 */ /* 0x000fee000b800000 */
[----:B------:R-:W-:Y:S01]  /*0450*/  UISETP.NE.U32.AND UP2, UPT, UR4, URZ, UPT ;  /* 0x000000ff0400728c */ /* 0x000fe2000bf45070 */
[----:B-----5:R-:W-:Y:S01]  /*0460*/  FSETP.NEU.AND P0, PT, R49, RZ, PT ;  /* 0x000000ff3100720b */ /* 0x020fe20003f0d000 */
[----:B------:R-:W-:Y:S02]  /*0470*/  USEL UR4, URZ, 0xffffffff, UP0 ;  /* 0xffffffffff047887 */ /* 0x000fe40008000000 */
[----:B------:R-:W-:-:S10]  /*0480*/  UISETP.NE.AND.EX UP2, UPT, UR5, URZ, UPT, UP2 ;  /* 0x000000ff0500728c */ /* 0x000fd4000bf45320 */
[----:B------:R-:W-:Y:S01]  /*0490*/  VOTEU.ANY UP1, P0 ;  /* 0x0000000000ff7886 */ /* 0x000fe20000020100 */
[----:B------:R-:W-:-:S04]  /*04a0*/  @!UP2 USEL UR4, URZ, 0xffffffff, UP1 ;  /* 0xffffffffff04a887 */ /* 0x000fc80008800000 */
[----:B------:R-:W-:-:S04]  /*04b0*/  ULOP3.LUT UR4, UR4, 0x1, URZ, 0xc0, !UPT ;  /* 0x0000000104047892 */ /* 0x000fc8000f8ec0ff */
[----:B------:R-:W-:-:S11]  /*04c0*/  UISETP.NE.U32.AND UP2, UPT, UR4, 0x1, UPT ;  /* 0x000000010400788c */ /* 0x000fd6000bf45070 */
.L_x_8:
[----:B-12---:R-:W1:Y:S01]  /*04d0*/  SHFL.IDX PT, R2, R92, RZ, 0x1f ;  /* 0x00001fff5c027589 */ /* 0x006e6200000e0000 */
[----:B------:R-:W-:-:S04]  /*04e0*/  UISETP.NE.AND UP1, UPT, UR8, 0x2, UPT ;  /* 0x000000020800788c */ /* 0x000fc8000bf25270 */
[----:B------:R-:W-:Y:S01]  /*04f0*/  USEL UR6, URZ, 0x1, UP1 ;  /* 0x00000001ff067887 */ /* 0x000fe20008800000 */
[----:B-1----:R-:W-:-:S13]  /*0500*/  ISETP.NE.AND P0, PT, R2, RZ, PT ;  /* 0x000000ff0200720c */ /* 0x002fda0003f05270 */
[----:B------:R-:W-:Y:S05]  /*0510*/  @P0 BRA `(.L_x_9) ;  /* 0x0000000000400947 */ /* 0x000fea0003800000 */
[----:B------:R-:W1:Y:S01]  /*0520*/  S2UR UR5, SR_CgaCtaId ;  /* 0x00000000000579c3 */ /* 0x000e620000008800 */
[----:B------:R-:W-:Y:S01]  /*0530*/  UMOV UR7, 0x400 ;  /* 0x0000040000077882 */ /* 0x000fe20000000000 */
[----:B------:R-:W-:Y:S01]  /*0540*/  UMOV UR4, 0x1 ;  /* 0x0000000100047882 */ /* 0x000fe20000000000 */
[----:B------:R-:W-:Y:S01]  /*0550*/  ELECT P0, URZ, PT ;  /* 0x0000000000ff782f */ /* 0x000fe20003800000 */
[----:B------:R-:W-:-:S04]  /*0560*/  UIADD3 UR10, UPT, UPT, -UR4, 0x100000, URZ ;  /* 0x00100000040a7890 */ /* 0x000fc8000fffe1ff */
[----:B------:R-:W-:Y:S02]  /*0570*/  USHF.L.U32 UR11, UR10, 0xb, URZ ;  /* 0x0000000b0a0b7899 */ /* 0x000fe400080006ff */
[----:B------:R-:W-:Y:S02]  /*0580*/  USHF.L.U32 UR10, UR10, 0x1, URZ ;  /* 0x000000010a0a7899 */ /* 0x000fe400080006ff */
[----:B-1----:R-:W-:Y:S01]  /*0590*/  ULEA UR5, UR5, UR7, 0x18 ;  /* 0x0000000705057291 */ /* 0x002fe2000f8ec0ff */
[----:B------:R-:W1:Y:S11]  /*05a0*/  FENCE.VIEW.ASYNC.S ;  /* 0x00000000000073c6 */ /* 0x000e760000000000 */
[----:B-1----:R1:W2:Y:S01]  /*05b0*/  SYNCS.EXCH.64 URZ, [UR5], UR10 ;  /* 0x0000000a05ff75b2 */ /* 0x0022a20008000100 */
[----:B------:R1:W3:Y:S01]  /*05c0*/  SYNCS.EXCH.64 URZ, [UR5+0x18], UR10 ;  /* 0x0000180a05ff75b2 */ /* 0x0002e20008000100 */
[----:B------:R1:W4:Y:S01]  /*05d0*/  SYNCS.EXCH.64 URZ, [UR5+0x8], UR10 ;  /* 0x0000080a05ff75b2 */ /* 0x0003220008000100 */
[----:B------:R1:W1:Y:S01]  /*05e0*/  SYNCS.EXCH.64 URZ, [UR5+0x20], UR10 ;  /* 0x0000200a05ff75b2 */ /* 0x0002620008000100 */
[----:B------:R1:W1:Y:S01]  /*05f0*/  SYNCS.EXCH.64 URZ, [UR5+0x10], UR10 ;  /* 0x0000100a05ff75b2 */ /* 0x0002620008000100 */
[----:B------:R1:W1:Y:S01]  /*0600*/  SYNCS.EXCH.64 URZ, [UR5+0x28], UR10 ;  /* 0x0000280a05ff75b2 */ /* 0x0002620008000100 */
[----:B------:R-:W-:Y:S01]  /*0610*/  NOP ;  /* 0x0000000000007918 */ /* 0x000fe20000000000 */
.L_x_9:
[----:B------:R-:W2:Y:S01]  /*0620*/  SHFL.IDX PT, R2, R92, RZ, 0x1f ;  /* 0x00001fff5c027589 */ /* 0x000ea200000e0000 */
[----:B------:R-:W-:Y:S01]  /*0630*/  NOP ;  /* 0x0000000000007918 */ /* 0x000fe20000000000 */
[----:B--2---:R-:W-:-:S13]  /*0640*/  ISETP.NE.AND P0, PT, R2, 0x1, PT ;  /* 0x000000010200780c */ /* 0x004fda0003f05270 */
[----:B------:R-:W-:Y:S05]  /*0650*/  @P0 BRA `(.L_x_10) ;  /* 0x0000000000500947 */ /* 0x000fea0003800000 */
[----:B------:R-:W2:Y:S01]  /*0660*/  S2UR UR7, SR_CgaCtaId ;  /* 0x00000000000779c3 */ /* 0x000ea20000008800 */
[----:B------:R-:W-:Y:S01]  /*0670*/  UMOV UR9, 0x400 ;  /* 0x0000040000097882 */ /* 0x000fe20000000000 */
[----:B-1----:R-:W-:Y:S01]  /*0680*/  UMOV UR5, 0x20 ;  /* 0x0000002000057882 */ /* 0x002fe20000000000 */
[----:B------:R-:W-:Y:S01]  /*0690*/  UMOV UR4, 0x80 ;  /* 0x0000008000047882 */ /* 0x000fe20000000000 */
[----:B------:R-:W-:-:S04]  /*06a0*/  UIADD3 UR10, UPT, UPT, -UR5, 0x100000, URZ ;  /* 0x00100000050a7890 */ /* 0x000fc8000fffe1ff */
[----:B------:R-:W-:Y:S02]  /*06b0*/  USHF.L.U32 UR11, UR10, 0xb, URZ ;  /* 0x0000000b0a0b7899 */ /* 0x000fe400080006ff */
[----:B------:R-:W-:Y:S02]  /*06c0*/  USHF.L.U32 UR10, UR10, 0x1, URZ ;  /* 0x000000010a0a7899 */ /* 0x000fe400080006ff */
[----:B------:R-:W-:-:S04]  /*06d0*/  UIADD3 UR4, UPT, UPT, -UR4, 0x100000, URZ ;  /* 0x0010000004047890 */ /* 0x000fc8000fffe1ff */
[----:B------:R-:W-:Y:S02]  /*06e0*/  USHF.L.U32 UR5, UR4, 0xb, URZ ;  /* 0x0000000b04057899 */ /* 0x000fe400080006ff */
[----:B------:R-:W-:Y:S01]  /*06f0*/  USHF.L.U32 UR4, UR4, 0x1, URZ ;  /* 0x0000000104047899 */ /* 0x000fe200080006ff */
[----:B------:R-:W-:Y:S01]  /*0700*/  ELECT P0, URZ, PT ;  /* 0x0000000000ff782f */ /* 0x000fe20003800000 */
[----:B--2---:R-:W-:Y:S01]  /*0710*/  ULEA UR7, UR7, UR9, 0x18 ;  /* 0x0000000907077291 */ /* 0x004fe2000f8ec0ff */
[----:B------:R-:W1:Y:S11]  /*0720*/  FENCE.VIEW.ASYNC.S ;  /* 0x00000000000073c6 */ /* 0x000e760000000000 */
[----:B-1----:R2:W1:Y:S01]  /*0730*/  SYNCS.EXCH.64 URZ, [UR7+0x30], UR10 ;  /* 0x0000300a07ff75b2 */ /* 0x0024620008000100 */
[----:B------:R2:W1:Y:S01]  /*0740*/  SYNCS.EXCH.64 URZ, [UR7+0x48], UR4 ;  /* 0x0000480407ff75b2 */ /* 0x0004620008000100 */
[----:B------:R2:W1:Y:S01]  /*0750*/  SYNCS.EXCH.64 URZ, [UR7+0x38], UR10 ;  /* 0x0000380a07ff75b2 */ /* 0x0004620008000100 */
[----:B------:R2:W1:Y:S01]  /*0760*/  SYNCS.EXCH.64 URZ, [UR7+0x50], UR4 ;  /* 0x0000500407ff75b2 */ /* 0x0004620008000100 */
[----:B------:R2:W1:Y:S01]  /*0770*/  SYNCS.EXCH.64 URZ, [UR7+0x40], UR10 ;  /* 0x0000400a07ff75b2 */ /* 0x0004620008000100 */
[----:B------:R2:W1:Y:S02]  /*0780*/  SYNCS.EXCH.64 URZ, [UR7+0x58], UR4 ;  /* 0x0000580407ff75b2 */ /* 0x0004640008000100 */
[----:B--2---:R-:W-:Y:S01]  /*0790*/  NOP ;  /* 0x0000000000007918 */ /* 0x004fe20000000000 */
.L_x_10:
[----:B------:R-:W2:Y:S01]  /*07a0*/  SHFL.IDX PT, R2, R92, RZ, 0x1f ;  /* 0x00001fff5c027589 */ /* 0x000ea200000e0000 */
[----:B------:R-:W-:Y:S01]  /*07b0*/  NOP ;  /* 0x0000000000007918 */ /* 0x000fe20000000000 */
[----:B--2---:R-:W-:-:S13]  /*07c0*/  ISETP.NE.AND P0, PT, R2, 0x3, PT ;  /* 0x000000030200780c */ /* 0x004fda0003f05270 */
[----:B------:R-:W-:Y:S05]  /*07d0*/  @P0 BRA `(.L_x_11) ;  /* 0x0000000000300947 */ /* 0x000fea0003800000 */
[----:B-1----:R-:W1:Y:S01]  /*07e0*/  S2UR UR5, SR_CgaCtaId ;  /* 0x00000000000579c3 */ /* 0x002e620000008800 */
        /* <DEDUP_REMOVED lines=8> */
[----:B-1----:R2:W1:Y:S01]  /*0870*/  SYNCS.EXCH.64 URZ, [UR5+0x60], UR10 ;  /* 0x0000600a05ff75b2 */ /* 0x0024620008000100 */
[----:B------:R2:W1:Y:S02]  /*0880*/  SYNCS.EXCH.64 URZ, [UR5+0x68], UR10 ;  /* 0x0000680a05ff75b2 */ /* 0x0004640008000100 */
[----:B--2---:R-:W-:Y:S01]  /*0890*/  NOP ;  /* 0x0000000000007918 */ /* 0x004fe20000000000 */
.L_x_11:
[----:B------:R-:W2:Y:S01]  /*08a0*/  SHFL.IDX PT, R2, R92, RZ, 0x1f ;  /* 0x00001fff5c027589 */ /* 0x000ea200000e0000 */
[----:B------:R-:W-:Y:S01]  /*08b0*/  NOP ;  /* 0x0000000000007918 */ /* 0x000fe20000000000 */
[----:B--2---:R-:W-:-:S13]  /*08c0*/  ISETP.NE.AND P0, PT, R2, 0x4, PT ;  /* 0x000000040200780c */ /* 0x004fda0003f05270 */
[----:B------:R-:W-:Y:S05]  /*08d0*/  @P0 BRA `(.L_x_12) ;  /* 0x00000000004c0947 */ /* 0x000fea0003800000 */
[----:B-1----:R-:W1:Y:S01]  /*08e0*/  S2UR UR5, SR_CgaCtaId ;  /* 0x00000000000579c3 */ /* 0x002e620000008800 */
[----:B------:R-:W-:Y:S01]  /*08f0*/  UMOV UR9, 0x100 ;  /* 0x0000010000097882 */ /* 0x000fe20000000000 */
[----:B------:R-:W-:Y:S01]  /*0900*/  UMOV UR7, 0x400 ;  /* 0x0000040000077882 */ /* 0x000fe20000000000 */
[----:B------:R-:W-:Y:S01]  /*0910*/  USEL UR9, UR9, 0xe0, UP2 ;  /* 0x000000e009097887 */ /* 0x000fe20009000000 */
[----:B------:R-:W-:Y:S01]  /*0920*/  UMOV UR4, 0x1 ;  /* 0x0000000100047882 */ /* 0x000fe20000000000 */
[----:B------:R-:W-:Y:S01]  /*0930*/  ELECT P0, URZ, PT ;  /* 0x0000000000ff782f */ /* 0x000fe20003800000 */
[----:B------:R-:W-:-:S04]  /*0940*/  UIADD3 UR10, UPT, UPT, -UR4, 0x100000, URZ ;  /* 0x00100000040a7890 */ /* 0x000fc8000fffe1ff */
[----:B------:R-:W-:Y:S02]  /*0950*/  USHF.L.U32 UR11, UR10, 0xb, URZ ;  /* 0x0000000b0a0b7899 */ /* 0x000fe400080006ff */
[----:B------:R-:W-:Y:S02]  /*0960*/  USHF.L.U32 UR10, UR10, 0x1, URZ ;  /* 0x000000010a0a7899 */ /* 0x000fe400080006ff */
[----:B------:R-:W-:-:S04]  /*0970*/  UIADD3 UR12, UPT, UPT, -UR9, 0x100000, URZ ;  /* 0x00100000090c7890 */ /* 0x000fc8000fffe1ff */
[----:B------:R-:W-:Y:S02]  /*0980*/  USHF.L.U32 UR13, UR12, 0xb, URZ ;  /* 0x0000000b0c0d7899 */ /* 0x000fe400080006ff */
[----:B------:R-:W-:Y:S02]  /*0990*/  USHF.L.U32 UR12, UR12, 0x1, URZ ;  /* 0x000000010c0c7899 */ /* 0x000fe400080006ff */
[----:B-1----:R-:W-:Y:S01]  /*09a0*/  ULEA UR5, UR5, UR7, 0x18 ;  /* 0x0000000705057291 */ /* 0x002fe2000f8ec0ff */
[----:B------:R-:W1:Y:S11]  /*09b0*/  FENCE.VIEW.ASYNC.S ;  /* 0x00000000000073c6 */ /* 0x000e760000000000 */
[----:B-1----:R2:W1:Y:S01]  /*09c0*/  SYNCS.EXCH.64 URZ, [UR5+0x70], UR10 ;  /* 0x0000700a05ff75b2 */ /* 0x0024620008000100 */
[----:B------:R2:W1:Y:S01]  /*09d0*/  SYNCS.EXCH.64 URZ, [UR5+0x80], UR12 ;  /* 0x0000800c05ff75b2 */ /* 0x0004620008000100 */
[----:B------:R2:W1:Y:S01]  /*09e0*/  SYNCS.EXCH.64 URZ, [UR5+0x78], UR10 ;  /* 0x0000780a05ff75b2 */ /* 0x0004620008000100 */
[----:B------:R2:W1:Y:S02]  /*09f0*/  SYNCS.EXCH.64 URZ, [UR5+0x88], UR12 ;  /* 0x0000880c05ff75b2 */ /* 0x0004640008000100 */
[----:B--2---:R-:W-:Y:S01]  /*0a00*/  NOP ;  /* 0x0000000000007918 */ /* 0x004fe20000000000 */
.L_x_12:
        /* <DEDUP_REMOVED lines=22> */
[----:B------:R2:W1:Y:S01]  /*0b70*/  SYNCS.EXCH.64 URZ, [UR7+0xc0], UR4 ;  /* 0x0000c00407ff75b2 */ /* 0x0004620008000100 */
[----:B------:R2:W1:Y:S01]  /*0b80*/  SYNCS.EXCH.64 URZ, [UR7+0xa8], UR10 ;  /* 0x0000a80a07ff75b2 */ /* 0x0004620008000100 */
[----:B------:R2:W1:Y:S02]  /*0b90*/  SYNCS.EXCH.64 URZ, [UR7+0xc8], UR4 ;  /* 0x0000c80407ff75b2 */ /* 0x0004640008000100 */
[----:B--2---:R-:W-:Y:S01]  /*0ba0*/  NOP ;  /* 0x0000000000007918 */ /* 0x004fe20000000000 */
.L_x_13:
        /* <DEDUP_REMOVED lines=18> */
.L_x_14:
[----:B-1----:R-:W1:Y:S01]  /*0cd0*/  S2UR UR5, SR_CTAID.X ;  /* 0x00000000000579c3 */ /* 0x002e620000002500 */
[----:B------:R-:W-:-:S05]  /*0ce0*/  CS2R.32 R87, SR_CgaSize ;  /* 0x0000000000577805 */ /* 0x000fca0000008a00 */
[----:B------:R-:W-:-:S05]  /*0cf0*/  IMAD R87, R87, -0xa0, RZ ;  /* 0xffffff6057577824 */ /* 0x000fca00078e02ff */
[----:B------:R-:W-:-:S14]  /*0d00*/  R2UR UR9, R87 ;  /* 0x00000000570972ca */ /* 0x000fdc00000e0000 */
[----:B------:R-:W2:Y:S01]  /*0d10*/  LDCU UR9, c[0x0][UR9+0x2b0] ;  /* 0x00005600090977ac */ /* 0x000ea20008000800 */
[----:B------:R-:W-:Y:S01]  /*0d20*/  NOP ;  /* 0x0000000000007918 */ /* 0x000fe20000000000 */
[----:B------:R-:W-:-:S05]  /*0d30*/  CS2R.32 R87, SR_CgaSize ;  /* 0x0000000000577805 */ /* 0x000fca0000008a00 */
[----:B------:R-:W-:-:S05]  /*0d40*/  IMAD R87, R87, -0xa0, RZ ;  /* 0xffffff6057577824 */ /* 0x000fca00078e02ff */
[----:B------:R-:W-:-:S14]  /*0d50*/  R2UR UR7, R87 ;  /* 0x00000000570772ca */ /* 0x000fdc00000e0000 */
[----:B------:R-:W3:Y:S01]  /*0d60*/  LDCU UR7, c[0x0][UR7+0x2b4] ;  /* 0x00005680070777ac */ /* 0x000ee20008000800 */
[----:B------:R-:W4:Y:S08]  /*0d70*/  S2UR UR4, SR_CTAID.Y ;  /* 0x00000000000479c3 */ /* 0x000f300000002600 */
[----:B------:R-:W3:Y:S01]  /*0d80*/  LDC R10, c[0x0][0xb24] ;  /* 0x0002c900ff0a7b82 */ /* 0x000ee20000000800 */
[----:B-1----:R-:W-:-:S02]  /*0d90*/  I2FP.F32.U32 R87, UR5 ;  /* 0x0000000500577c45 */ /* 0x002fc40008201000 */
[----:B------:R-:W-:-:S05]  /*0da0*/  CS2R.32 R3, SR_CgaSize ;  /* 0x0000000000037805 */ /* 0x000fca0000008a00 */
[----:B------:R-:W-:-:S06]  /*0db0*/  IMAD R3, R3, -0xa0, RZ ;  /* 0xffffff6003037824 */ /* 0x000fcc00078e02ff */
[----:B------:R-:W1:Y:S01]  /*0dc0*/  LDC R3, c[0x0][R3+0x2a0] ;  /* 0x0000a80003037b82 */ /* 0x000e620000000800 */
[----:B------:R-:W-:Y:S01]  /*0dd0*/  MOV R15, UR5 ;  /* 0x00000005000f7c02 */ /* 0x000fe20008000f00 */
[----:B--2---:R-:W-:Y:S01]  /*0de0*/  FMUL R87, R87, UR9 ;  /* 0x0000000957577c20 */ /* 0x004fe20008400000 */
[----:B----4-:R-:W-:Y:S02]  /*0df0*/  I2FP.F32.U32 R86, UR4 ;  /* 0x0000000400567c45 */ /* 0x010fe40008201000 */
[----:B------:R-:W-:-:S05]  /*0e00*/  CS2R.32 R2, SR_CgaSize ;  /* 0x0000000000027805 */ /* 0x000fca0000008a00 */
[----:B------:R-:W-:-:S06]  /*0e10*/  IMAD R2, R2, -0xa0, RZ ;  /* 0xffffff6002027824 */ /* 0x000fcc00078e02ff */
[----:B------:R-:W2:Y:S01]  /*0e20*/  LDC R2, c[0x0][R2+0x2a4] ;  /* 0x0000a90002027b82 */ /* 0x000ea20000000800 */
[----:B------:R-:W-:Y:S01]  /*0e30*/  MOV R14, UR4 ;  /* 0x00000004000e7c02 */ /* 0x000fe20008000f00 */
[----:B------:R-:W4:Y:S01]  /*0e40*/  F2I.U32.TRUNC.NTZ R87, R87 ;  /* 0x0000005700577305 */ /* 0x000f22000020f000 */
[----:B---3--:R-:W-:-:S05]  /*0e50*/  FMUL R86, R86, UR7 ;  /* 0x0000000756567c20 */ /* 0x008fca0008400000 */
[----:B------:R-:W-:Y:S01]  /*0e60*/  BAR.SYNC.DEFER_BLOCKING 0x0 ;  /* 0x0000000000007b1d */ /* 0x000fe20000010000 */
[----:B------:R-:W-:-:S05]  /*0e70*/  ISETP.GE.AND P0, PT, R10, 0x1, PT ;  /* 0x000000010a00780c */ /* 0x000fca0003f06270 */
[----:B------:R-:W3:Y:S02]  /*0e80*/  F2I.U32.TRUNC.NTZ R86, R86 ;  /* 0x0000005600567305 */ /* 0x000ee4000020f000 */
[----:B------:R-:W2:Y:S01]  /*0e90*/  S2UR UR36, SR_CTAID.Z ;  /* 0x00000000002479c3 */ /* 0x000ea20000002700 */
[----:B----4-:R-:W-:-:S05]  /*0ea0*/  IADD3 R87, PT, PT, -R87, RZ, RZ ;  /* 0x000000ff57577210 */ /* 0x010fca0007ffe1ff */
[----:B-1----:R-:W-:Y:S01]  /*0eb0*/  IMAD R87, R3, R87, UR5 ;  /* 0x0000000503577e24 */ /* 0x002fe2000f8e0257 */
[----:B---3--:R-:W-:-:S05]  /*0ec0*/  IADD3 R86, PT, PT, -R86, RZ, RZ ;  /* 0x000000ff56567210 */ /* 0x008fca0007ffe1ff */
[----:B--2---:R-:W-:Y:S01]  /*0ed0*/  IMAD R86, R2, R86, UR4 ;  /* 0x0000000402567e24 */ /* 0x004fe2000f8e0256 */
[----:B------:R-:W-:Y:S06]  /*0ee0*/  @!P0 BRA `(.L_x_15) ;  /* 0x0000000000b88947 */ /* 0x000fec0003800000 */
[----:B------:R-:W1:Y:S01]  /*0ef0*/  LDC.64 R4, c[0x0][0xb18] ;  /* 0x0002c600ff047b82 */ /* 0x000e620000000a00 */
[----:B------:R-:W-:-:S07]  /*0f00*/  ISETP.NE.AND P0, PT, R10, 0x1, PT ;  /* 0x000000010a00780c */ /* 0x000fce0003f05270 */
[----:B------:R-:W2:Y:S08]  /*0f10*/  LDC R9, c[0x0][0xb0c] ;  /* 0x0002c300ff097b82 */ /* 0x000eb00000000800 */
[----:B------:R-:W3:Y:S08]  /*0f20*/  LDC R12, c[0x0][0x370] ;  /* 0x0000dc00ff0c7b82 */ /* 0x000ef00000000800 */
[----:B------:R-:W4:Y:S01]  /*0f30*/  LDC R11, c[0x0][0x374] ;  /* 0x0000dd00ff0b7b82 */ /* 0x000f220000000800 */
[----:B-1----:R-:W-:-:S07]  /*0f40*/  ISETP.NE.AND P1, PT, R4, 0x1, PT ;  /* 0x000000010400780c */ /* 0x002fce0003f25270 */
[----:B------:R-:W3:Y:S01]  /*0f50*/  LDC.64 R6, c[0x0][0xb10] ;  /* 0x0002c400ff067b82 */ /* 0x000ee20000000a00 */
[----:B--2---:R-:W-:-:S07]  /*0f60*/  ISETP.NE.AND P2, PT, R9, 0x1, PT ;  /* 0x000000010900780c */ /* 0x004fce0003f45270 */
[----:B------:R-:W1:Y:S08]  /*0f70*/  LDC R8, c[0x0][0xb20] ;  /* 0x0002c800ff087b82 */ /* 0x000e700000000800 */
[----:B------:R-:W2:Y:S01]  /*0f80*/  LDC.64 R2, c[0x0][0xb28] ;  /* 0x0002ca00ff027b82 */ /* 0x000ea20000000a00 */
[----:B----4-:R-:W-:-:S04]  /*0f90*/  IMAD.HI.U32 R13, R11, R5, RZ ;  /* 0x000000050b0d7227 */ /* 0x010fc800078e00ff */
[----:B------:R-:W-:-:S04]  /*0fa0*/  IMAD.HI.U32 R5, R14, R5, RZ ;  /* 0x000000050e057227 */ /* 0x000fc800078e00ff */
[----:B---3--:R-:W-:-:S05]  /*0fb0*/  IMAD.HI.U32 R16, R12, R6, RZ ;  /* 0x000000060c107227 */ /* 0x008fca00078e00ff */
[-C--:B------:R-:W-:Y:S01]  /*0fc0*/  @P2 SHF.R.U32.HI R12, RZ, R7.reuse, R16 ;  /* 0x00000007ff0c2219 */ /* 0x080fe20000011610 */
[----:B------:R-:W-:Y:S01]  /*0fd0*/  IMAD.HI.U32 R16, R15, R6, RZ ;  /* 0x000000060f107227 */ /* 0x000fe200078e00ff */
[-C--:B-1----:R-:W-:Y:S02]  /*0fe0*/  @P1 SHF.R.U32.HI R11, RZ, R8.reuse, R13 ;  /* 0x00000008ff0b1219 */ /* 0x082fe4000001160d */
[----:B------:R-:W-:Y:S02]  /*0ff0*/  SHF.R.U32.HI R5, RZ, R8, R5 ;  /* 0x00000008ff057219 */ /* 0x000fe40000011605 */
[----:B------:R-:W-:Y:S02]  /*1000*/  SHF.R.U32.HI R16, RZ, R7, R16 ;  /* 0x00000007ff107219 */ /* 0x000fe40000011610 */
[----:B------:R-:W-:Y:S01]  /*1010*/  SEL R5, R14, R5, !P1 ;  /* 0x000000050e057207 */ /* 0x000fe20004800000 */
[----:B--2---:R-:W-:Y:S01]  /*1020*/  IMAD.HI.U32 R13, R11, R2, RZ ;  /* 0x000000020b0d7227 */ /* 0x004fe200078e00ff */
[----:B------:R-:W-:-:S03]  /*1030*/  SEL R16, R15, R16, !P2 ;  /* 0x000000100f107207 */ /* 0x000fc60005000000 */
[----:B------:R-:W-:Y:S01]  /*1040*/  IMAD.HI.U32 R6, R12, R2, RZ ;  /* 0x000000020c067227 */ /* 0x000fe200078e00ff */
[----:B------:R-:W-:-:S04]  /*1050*/  @P0 SHF.R.U32.HI R11, RZ, R3, R13 ;  /* 0x00000003ff0b0219 */ /* 0x000fc8000001160d */
[----:B------:R-:W-:Y:S01]  /*1060*/  @P0 SHF.R.U32.HI R12, RZ, R3, R6 ;  /* 0x00000003ff0c0219 */ /* 0x000fe20000011606 */
[----:B------:R-:W-:-:S04]  /*1070*/  IMAD R11, R11, R10, RZ ;  /* 0x0000000a0b0b7224 */ /* 0x000fc800078e02ff */
[----:B------:R-:W-:Y:S01]  /*1080*/  IMAD R6, R12, R10, RZ ;  /* 0x0000000a0c067224 */ /* 0x000fe200078e02ff */
[----:B------:R-:W-:-:S04]  /*1090*/  ISETP.GE.AND P1, PT, R5, R11, PT ;  /* 0x0000000b0500720c */ /* 0x000fc80003f26270 */
[----:B------:R-:W-:Y:S01]  /*10a0*/  ISETP.GE.OR P1, PT, R16, R6, P1 ;  /* 0x000000061000720c */ /* 0x000fe20000f26670 */
[----:B------:R-:W-:-:S05]  /*10b0*/  IMAD.HI.U32 R6, R5, R2, RZ ;  /* 0x0000000205067227 */ /* 0x000fca00078e00ff */
[----:B------:R-:W-:-:S04]  /*10c0*/  SHF.R.U32.HI R6, RZ, R3, R6 ;  /* 0x00000003ff067219 */ /* 0x000fc80000011606 */
[----:B------:R-:W-:-:S03]  /*10d0*/  SEL R6, R5, R6, !P0 ;  /* 0x0000000605067207 */ /* 0x000fc60004000000 */
[----:B------:R-:W-:Y:S01]  /*10e0*/  @!P1 IMAD.HI.U32 R7, R16, R2, RZ ;  /* 0x0000000210079227 */ /* 0x000fe200078e00ff */
[----:B------:R-:W-:-:S04]  /*10f0*/  IADD3 R2, PT, PT, -R6, RZ, RZ ;  /* 0x000000ff06027210 */ /* 0x000fc80007ffe1ff */
[----:B------:R-:W-:Y:S01]  /*1100*/  @!P1 SHF.R.U32.HI R3, RZ, R3, R7 ;  /* 0x00000003ff039219 */ /* 0x000fe20000011607 */
[----:B------:R-:W-:Y:S01]  /*1110*/  IMAD R2, R10, R2, R5 ;  /* 0x000000020a027224 */ /* 0x000fe200078e0205 */
[----:B------:R-:W-:Y:S02]  /*1120*/  IADD3 R7, PT, PT, -R5, RZ, RZ ;  /* 0x000000ff05077210 */ /* 0x000fe40007ffe1ff */
[----:B------:R-:W-:-:S03]  /*1130*/  @!P1 SEL R3, R16, R3, !P0 ;  /* 0x0000000310039207 */ /* 0x000fc60004000000 */
[----:B------:R-:W-:Y:S02]  /*1140*/  IMAD R7, R4, R7, R14 ;  /* 0x0000000704077224 */ /* 0x000fe400078e020e */
[--C-:B------:R-:W-:Y:S02]  /*1150*/  @!P1 IMAD.IADD R6, R6, 0x1, -R3.reuse ;  /* 0x0000000106069824 */ /* 0x100fe400078e0a03 */
[----:B------:R-:W-:Y:S01]  /*1160*/  @!P1 IMAD R3, R2, R12, R3 ;  /* 0x0000000c02039224 */ /* 0x000fe200078e0203 */
[----:B------:R-:W-:Y:S01]  /*1170*/  IADD3 R2, PT, PT, -R16, RZ, RZ ;  /* 0x000000ff10027210 */ /* 0x000fe20007ffe1ff */
[----:B------:R-:W-:Y:S02]  /*1180*/  @!P1 IMAD R5, R6, R10, R16 ;  /* 0x0000000a06059224 */ /* 0x000fe400078e0210 */
[----:B------:R-:W-:Y:S02]  /*1190*/  @!P1 IMAD.MOV.U32 R16, RZ, RZ, R3 ;  /* 0x000000ffff109224 */ /* 0x000fe400078e0003 */
[----:B------:R-:W-:-:S02]  /*11a0*/  IMAD R2, R9, R2, R15 ;  /* 0x0000000209027224 */ /* 0x000fc400078e020f */
[----:B------:R-:W-:Y:S02]  /*11b0*/  IMAD R14, R5, R4, R7 ;  /* 0x00000004050e7224 */ /* 0x000fe400078e0207 */
[----:B------:R-:W-:Y:S02]  /*11c0*/  IMAD R15, R16, R9, R2 ;  /* 0x00000009100f7224 */ /* 0x000fe400078e0202 */
.L_x_15:
[----:B------:R-:W1:Y:S01]  /*11d0*/  LDCU UR4, c[0x0][0xb30] ;  /* 0x00016600ff0477ac */ /* 0x000e620008000800 */
[----:B------:R-:W2:Y:S08]  /*11e0*/  S2UR UR37, SR_CgaCtaId ;  /* 0x00000000002579c3 */ /* 0x000eb00000008800 */
[----:B------:R-:W3:Y:S01]  /*11f0*/  LDC R40, c[0x0][0xb24] ;  /* 0x0002c900ff287b82 */ /* 0x000ee20000000800 */
[----:B-1----:R-:W-:-:S09]  /*1200*/  UISETP.NE.AND UP1, UPT, UR4, 0x1, UPT ;  /* 0x000000010400788c */ /* 0x002fd2000bf25270 */
[----:B--2---:R-:W-:Y:S05]  /*1210*/  BRA.U UP1, `(.L_x_16) ;  /* 0x0000000101407547 */ /* 0x004fea000b800000 */
[----:B------:R-:W1:Y:S08]  /*1220*/  LDC.64 R4, c[0x0][0xb10] ;  /* 0x0002c400ff047b82 */ /* 0x000e700000000a00 */
[----:B------:R-:W2:Y:S08]  /*1230*/  LDC.64 R2, c[0x0][0xb18] ;  /* 0x0002c600ff027b82 */ /* 0x000eb00000000a00 */
[----:B------:R-:W4:Y:S08]  /*1240*/  LDC R6, c[0x0][0xb20] ;  /* 0x0002c800ff067b82 */ /* 0x000f300000000800 */
[----:B------:R-:W3:Y:S01]  /*1250*/  LDC R7, c[0x0][0xb0c] ;  /* 0x0002c300ff077b82 */ /* 0x000ee20000000800 */
[----:B-1----:R-:W-:-:S05]  /*1260*/  IMAD.HI.U32 R4, R15, R4, RZ ;  /* 0x000000040f047227 */ /* 0x002fca00078e00ff */
[----:B------:R-:W-:Y:S01]  /*1270*/  SHF.R.U32.HI R4, RZ, R5, R4 ;  /* 0x00000005ff047219 */ /* 0x000fe20000011604 */
[----:B--2---:R-:W-:Y:S01]  /*1280*/  IMAD.HI.U32 R3, R14, R3, RZ ;  /* 0x000000030e037227 */ /* 0x004fe200078e00ff */
[----:B------:R-:W-:-:S04]  /*1290*/  ISETP.NE.AND P0, PT, R2, 0x1, PT ;  /* 0x000000010200780c */ /* 0x000fc80003f05270 */
[----:B----4-:R-:W-:-:S04]  /*12a0*/  SHF.R.U32.HI R3, RZ, R6, R3 ;  /* 0x00000006ff037219 */ /* 0x010fc80000011603 */
[----:B------:R-:W-:Y:S02]  /*12b0*/  SEL R3, R14, R3, !P0 ;  /* 0x000000030e037207 */ /* 0x000fe40004000000 */
[----:B---3--:R-:W-:-:S04]  /*12c0*/  ISETP.NE.AND P1, PT, R7, 0x1, PT ;  /* 0x000000010700780c */ /* 0x008fc80003f25270 */
[----:B------:R-:W-:-:S05]  /*12d0*/  SEL R4, R15, R4, !P1 ;  /* 0x000000040f047207 */ /* 0x000fca0004800000 */
[----:B------:R-:W-:Y:S02]  /*12e0*/  IMAD.IADD R5, R3, 0x1, -R4 ;  /* 0x0000000103057824 */ /* 0x000fe400078e0a04 */
[----:B------:R-:W-:Y:S02]  /*12f0*/  IMAD.IADD R3, R4, 0x1, -R3 ;  /* 0x0000000104037824 */ /* 0x000fe400078e0a03 */
[----:B------:R-:W-:Y:S02]  /*1300*/  IMAD R15, R5, R7, R15 ;  /* 0x00000007050f7224 */ /* 0x000fe400078e020f */
[----:B------:R-:W-:-:S07]  /*1310*/  IMAD R14, R3, R2, R14 ;  /* 0x00000002030e7224 */ /* 0x000fce00078e020e */
.L_x_16:
[----:B------:R-:W-:Y:S01]  /*1320*/  BAR.SYNC.DEFER_BLOCKING 0x0 ;  /* 0x0000000000007b1d */ /* 0x000fe20000010000 */
[----:B------:R-:W-:Y:S01]  /*1330*/  UISETP.NE.AND UP1, UPT, UR8, 0x2, UPT ;  /* 0x000000020800788c */ /* 0x000fe2000bf25270 */
[----:B------:R-:W-:Y:S02]  /*1340*/  ISETP.NE.OR P5, PT, R0, 0x2, !P5 ;  /* 0x000000020000780c */ /* 0x000fe40006fa5670 */
[----:B------:R-:W-:-:S06]  /*1350*/  LOP3.LUT R2, R93, 0x1f, RZ, 0xc0, !PT ;  /* 0x0000001f5d027812 */ /* 0x000fcc00078ec0ff */
[----:B------:R-:W-:Y:S05]  /*1360*/  BRA.U UP1, `(.L_x_17) ;  /* 0x0000001101387547 */ /* 0x000fea000b800000 */
[----:B------:R-:W1:Y:S01]  /*1370*/  LDCU UR13, c[0x0][0x38c] ;  /* 0x00007180ff0d77ac */ /* 0x000e620008000800 */
[----:B------:R-:W2:Y:S01]  /*1380*/  LDC R8, c[0x0][0x370] ;  /* 0x0000dc00ff087b82 */ /* 0x000ea20000000800 */
[----:B------:R-:W-:Y:S01]  /*1390*/  PLOP3.LUT P1, PT, PT, PT, UP2, 0x80, 0x8 ;  /* 0x000000000008781c */ /* 0x000fe20003f2f028 */
[----:B------:R-:W-:Y:S01]  /*13a0*/  IMAD.MOV.U32 R17, RZ, RZ, 0x1 ;  /* 0x00000001ff117424 */ /* 0x000fe200078e00ff */
[----:B------:R-:W-:Y:S01]  /*13b0*/  ISETP.EQ.OR P4, PT, R2, RZ, P5 ;  /* 0x000000ff0200720c */ /* 0x000fe20002f82670 */
[----:B------:R-:W-:Y:S01]  /*13c0*/  IMAD.MOV.U32 R16, RZ, RZ, RZ ;  /* 0x000000ffff107224 */ /* 0x000fe200078e00ff */
[----:B------:R-:W-:Y:S02]  /*13d0*/  PLOP3.LUT P1, PT, P1, PT, PT, 0x8, 0x80 ;  /* 0x000000000080781c */ /* 0x000fe40000f2e170 */
[----:B------:R-:W-:Y:S01]  /*13e0*/  CS2R R12, SRZ ;  /* 0x00000000000c7805 */ /* 0x000fe2000001ff00 */
[----:B------:R-:W-:Y:S01]  /*13f0*/  IMAD.MOV.U32 R11, RZ, RZ, 0x1 ;  /* 0x00000001ff0b7424 */ /* 0x000fe200078e00ff */
[----:B------:R-:W4:Y:S01]  /*1400*/  LDC R0, c[0x0][0x374] ;  /* 0x0000dd00ff007b82 */ /* 0x000f220000000800 */
[----:B------:R-:W2:Y:S01]  /*1410*/  LDCU.64 UR22, c[0x0][0x348] ;  /* 0x00006900ff1677ac */ /* 0x000ea20008000a00 */
[----:B------:R-:W-:Y:S01]  /*1420*/  UMOV UR6, URZ ;  /* 0x000000ff00067c82 */ /* 0x000fe20008000000 */
[----:B-1----:R-:W-:-:S04]  /*1430*/  UIADD3 UR5, UPT, UPT, UR13, 0x1f, URZ ;  /* 0x0000001f0d057890 */ /* 0x002fc8000fffe0ff */
[----:B------:R-:W-:-:S04]  /*1440*/  USHF.R.S32.HI UR4, URZ, 0x1f, UR5 ;  /* 0x0000001fff047899 */ /* 0x000fc80008011405 */
[----:B------:R-:W-:-:S04]  /*1450*/  ULEA.HI UR4, UR4, UR5, URZ, 0x5 ;  /* 0x0000000504047291 */ /* 0x000fc8000f8f28ff */
[----:B------:R-:W-:Y:S02]  /*1460*/  USHF.R.S32.HI UR15, URZ, 0x5, UR4 ;  /* 0x00000005ff0f7899 */ /* 0x000fe40008011404 */
[----:B------:R-:W-:Y:S02]  /*1470*/  UIADD3 UR4, UPT, UPT, UR13, -0x1, URZ ;  /* 0xffffffff0d047890 */ /* 0x000fe4000fffe0ff */
[----:B------:R-:W-:Y:S02]  /*1480*/  UISETP.LT.U32.AND UP0, UPT, UR15, 0x3, UPT ;  /* 0x000000030f00788c */ /* 0x000fe4000bf01070 */
[----:B------:R-:W-:Y:S02]  /*1490*/  UISETP.GE.U32.AND UP1, UPT, UR4, -0x3f, UPT ;  /* 0xffffffc10400788c */ /* 0x000fe4000bf26070 */
[----:B------:R-:W-:Y:S02]  /*14a0*/  USEL UR14, UR15, 0x3, UP0 ;  /* 0x000000030f0e7887 */ /* 0x000fe40008000000 */
[----:B------:R-:W-:-:S02]  /*14b0*/  UIADD3 UR13, UPT, UPT, UR13, 0x3e, URZ ;  /* 0x0000003e0d0d7890 */ /* 0x000fc4000fffe0ff */
[----:B------:R-:W-:Y:S02]  /*14c0*/  UIADD3 UR5, UPT, UPT, UR14, -0x1, URZ ;  /* 0xffffffff0e057890 */ /* 0x000fe4000fffe0ff */
[----:B------:R-:W-:-:S03]  /*14d0*/  UIADD3 UR7, UPT, UPT, UR15, -UR14, URZ ;  /* 0x8000000e0f077290 */ /* 0x000fc6000fffe0ff */
[----:B------:R-:W-:-:S04]  /*14e0*/  @UP1 UIADD3 UR5, UPT, UPT, UR14, URZ, URZ ;  /* 0x000000ff0e051290 */ /* 0x000fc8000fffe0ff */
[----:B--2---:R-:W-:-:S12]  /*14f0*/  UIADD3 UR5, UPT, UPT, UR5, 0x1, URZ ;  /* 0x0000000105057890 */ /* 0x004fd8000fffe0ff */
.L_x_35:
[----:B------:R-:W-:Y:S01]  /*1500*/  UISETP.NE.AND UP0, UPT, UR37, URZ, UPT ;  /* 0x000000ff2500728c */ /* 0x000fe2000bf05270 */
[----:B------:R-:W1:Y:S08]  /*1510*/  S2UR UR37, SR_CgaCtaId ;  /* 0x00000000002579c3 */ /* 0x000e700000008800 */
[----:B------:R-:W-:Y:S05]  /*1520*/  BRA.U UP0, `(.L_x_18) ;  /* 0x0000000100347547 */ /* 0x000fea000b800000 */
[----:B------:R-:W2:Y:S01]  /*1530*/  S2R R2, SR_CgaCtaId ;  /* 0x0000000000027919 */ /* 0x000ea20000008800 */
[----:B------:R-:W-:-:S04]  /*1540*/  MOV R3, 0x400 ;  /* 0x0000040000037802 */ /* 0x000fc80000000f00 */
[----:B--2---:R-:W-:Y:S02]  /*1550*/  LEA R2, R2, R3, 0x18 ;  /* 0x0000000302027211 */ /* 0x004fe400078ec0ff */
[----:B------:R-:W-:-:S03]  /*1560*/  SHF.L.U32 R3, R11, 0x1f, RZ ;  /* 0x0000001f0b037819 */ /* 0x000fc600000006ff */
[----:B------:R-:W-:-:S04]  /*1570*/  IMAD R2, R12, 0x8, R2 ;  /* 0x000000080c027824 */ /* 0x000fc800078e0202 */
[----:B------:R-:W2:Y:S02]  /*1580*/  SYNCS.PHASECHK.TRANS64.TRYWAIT P0, [R2+URZ+0xe0], R3 ;  /* 0x0000e003020075a7 */ /* 0x000ea400080011ff */
[----:B--2---:R-:W-:Y:S05]  /*1590*/  @!P0 BRA `(.L_x_19) ;  /* 0x0000005c00508947 */ /* 0x004fea0003800000 */
.L_x_114:
[----:B------:R-:W-:Y:S01]  /*15a0*/  VIADD R12, R12, 0x1 ;  /* 0x000000010c0c7836 */ /* 0x000fe20000000000 */
[----:B------:R2:W-:Y:S04]  /*15b0*/  SYNCS.ARRIVE.TRANS64.A1T0 RZ, [R2+URZ+0xd0], RZ ;  /* 0x0000d0ff02ff79a7 */ /* 0x0005e800081000ff */
[----:B------:R-:W-:-:S04]  /*15c0*/  ISETP.NE.AND P0, PT, R12, 0x2, PT ;  /* 0x000000020c00780c */ /* 0x000fc80003f05270 */
[----:B------:R-:W-:Y:S02]  /*15d0*/  SEL R12, R12, RZ, P0 ;  /* 0x000000ff0c0c7207 */ /* 0x000fe40000000000 */
[----:B--2---:R-:W-:-:S04]  /*15e0*/  SEL R2, RZ, 0x1, P0 ;  /* 0x00000001ff027807 */ /* 0x004fc80000000000 */
[----:B------:R-:W-:-:S07]  /*15f0*/  LOP3.LUT R11, R11, R2, RZ, 0x3c, !PT ;  /* 0x000000020b0b7212 */ /* 0x000fce00078e3cff */
.L_x_18:
[----:B------:R-:W-:Y:S01]  /*1600*/  UMOV UR4, 0x400 ;  /* 0x0000040000047882 */ /* 0x000fe20000000000 */
[----:B------:R-:W-:Y:S01]  /*1610*/  SHF.L.U32 R2, R17, 0x1f, RZ ;  /* 0x0000001f11027819 */ /* 0x000fe200000006ff */
[----:B-1----:R-:W-:Y:S01]  /*1620*/  ULEA UR4, UR37, UR4, 0x18 ;  /* 0x0000000425047291 */ /* 0x002fe2000f8ec0ff */
[----:B------:R-:W-:Y:S01]  /*1630*/  R2UR UR35, R15 ;  /* 0x000000000f2372ca */ /* 0x000fe200000e0000 */
[----:B------:R-:W-:Y:S01]  /*1640*/  UISETP.GE.U32.AND UP0, UPT, UR13, 0x3f, UPT ;  /* 0x0000003f0d00788c */ /* 0x000fe2000bf06070 */
[----:B------:R-:W-:Y:S01]  /*1650*/  R2UR UR11, R14 ;  /* 0x000000000e0b72ca */ /* 0x000fe200000e0000 */
[----:B------:R-:W-:Y:S01]  /*1660*/  ULEA UR8, UR6, UR4, 0x3 ;  /* 0x0000000406087291 */ /* 0x000fe2000f8e18ff */
[----:B------:R-:W-:-:S08]  /*1670*/  UMOV UR24, URZ ;  /* 0x000000ff00187c82 */ /* 0x000fd00008000000 */
[----:B------:R1:W2:Y:S01]  /*1680*/  SYNCS.PHASECHK.TRANS64.TRYWAIT P0, [UR8+0x18], R2 ;  /* 0x00001802ff0075a7 */ /* 0x0002a20008001108 */
[----:B------:R-:W-:Y:S02]  /*1690*/  USHF.L.U32 UR35, UR35, 0x7, URZ ;  /* 0x0000000723237899 */ /* 0x000fe400080006ff */
[----:B------:R-:W-:Y:S01]  /*16a0*/  USHF.L.U32 UR11, UR11, 0x6, URZ ;  /* 0x000000060b0b7899 */ /* 0x000fe200080006ff */
[----:B------:R-:W-:Y:S11]  /*16b0*/  BRA.U !UP0, `(.L_x_20) ;  /* 0x0000000108a87547 */ /* 0x000ff6000b800000 */
[----:B------:R-:W-:Y:S01]  /*16c0*/  UMOV UR16, URZ ;  /* 0x000000ff00107c82 */ /* 0x000fe20008000000 */
[----:B------:R-:W-:-:S05]  /*16d0*/  UMOV UR17, UR6 ;  /* 0x0000000600117c82 */ /* 0x000fca0008000000 */
.L_x_25:
[----:B-1----:R-:W-:Y:S01]  /*16e0*/  ULEA UR33, UR17, UR4, 0x3 ;  /* 0x0000000411217291 */ /* 0x002fe2000f8e18ff */
[----:B--2---:R-:W-:Y:S01]  /*16f0*/  @!P5 MOV R3, 0x3000 ;  /* 0x000030000003d802 */ /* 0x004fe20000000f00 */
[----:B--2---:R-:W-:Y:S10]  /*1700*/  @P0 BRA `(.L_x_21) ;  /* 0x00000000000c0947 */ /* 0x004ff40003800000 */
[----:B------:R-:W-:-:S04]  /*1710*/  SHF.L.U32 R4, R17, 0x1f, RZ ;  /* 0x0000001f11047819 */ /* 0x000fc800000006ff */
[----:B------:R-:W2:Y:S02]  /*1720*/  SYNCS.PHASECHK.TRANS64.TRYWAIT P0, [UR33+0x18], R4 ;  /* 0x00001804ff0075a7 */ /* 0x000ea40008001121 */
[----:B--2---:R-:W-:Y:S05]  /*1730*/  @!P0 BRA `(.L_x_22) ;  /* 0x0000005800fc8947 */ /* 0x004fea0003800000 */
.L_x_21:
[----:B------:R2:W-:Y:S01]  /*1740*/  @!P5 SYNCS.ARRIVE.TRANS64 RZ, [UR33], R3 ;  /* 0x00000003ffffd9a7 */ /* 0x0005e20008000021 */
[----:B------:R-:W-:Y:S04]  /*1750*/  BSSY.RECONVERGENT B0, `(.L_x_23) ;  /* 0x0000003000007945 */ /* 0x000fe80003800200 */
[----:B------:R-:W-:Y:S05]  /*1760*/  @P4 BRA `(.L_x_24) ;  /* 0x0000000000044947 */ /* 0x000fea0003800000 */
[----:B------:R-:W-:Y:S05]  /*1770*/  BPT.TRAP 0x1 ;  /* 0x000000040000795c */ /* 0x000fea0000300000 */
.L_x_24:
[----:B------:R-:W-:Y:S05]  /*1780*/  BSYNC.RECONVERGENT B0 ;  /* 0x0000000000007941 */ /* 0x000fea0003800200 */
.L_x_23:
[----:B------:R-:W-:Y:S02]  /*1790*/  UIADD3 UR6, UPT, UPT, UR17, 0x1, URZ ;  /* 0x0000000111067890 */ /* 0x000fe4000fffe0ff */
[----:B------:R-:W-:Y:S02]  /*17a0*/  ULEA UR32, UR17, UR4, 0xd ;  /* 0x0000000411207291 */ /* 0x000fe4000f8e68ff */
[----:B------:R-:W-:Y:S02]  /*17b0*/  UISETP.NE.AND UP0, UPT, UR6, 0x3, UPT ;  /* 0x000000030600788c */ /* 0x000fe4000bf05270 */
[----:B------:R-:W-:Y:S02]  /*17c0*/  UIADD3 UR26, UP1, UPT, UR22, 0x80, URZ ;  /* 0x00000080161a7890 */ /* 0x000fe4000ff3e0ff */
[----:B------:R-:W-:Y:S02]  /*17d0*/  USEL UR9, URZ, 0x1, UP0 ;  /* 0x00000001ff097887 */ /* 0x000fe40008000000 */
[----:B------:R-:W-:-:S02]  /*17e0*/  USEL UR6, UR6, URZ, UP0 ;  /* 0x000000ff06067287 */ /* 0x000fc40008000000 */
[----:B------:R-:W-:Y:S02]  /*17f0*/  UIADD3 UR20, UP0, UPT, UR22, 0x180, URZ ;  /* 0x0000018016147890 */ /* 0x000fe4000ff1e0ff */
[----:B------:R-:W-:Y:S01]  /*1800*/  ULEA UR8, UR6, UR4, 0x3 ;  /* 0x0000000406087291 */ /* 0x000fe2000f8e18ff */
[----:B------:R-:W-:Y:S01]  /*1810*/  LOP3.LUT R17, R17, UR9, RZ, 0x3c, !PT ;  /* 0x0000000911117c12 */ /* 0x000fe2000f8e3cff */
[----:B------:R-:W-:Y:S02]  /*1820*/  USHF.L.U32 UR34, UR16, 0x5, URZ ;  /* 0x0000000510227899 */ /* 0x000fe400080006ff */
[----:B------:R-:W-:Y:S01]  /*1830*/  UIADD3.X UR27, UPT, UPT, URZ, UR23, URZ, UP1, !UPT ;  /* 0x00000017ff1b7290 */ /* 0x000fe20008ffe4ff */
[----:B-1----:R-:W-:Y:S01]  /*1840*/  SHF.L.U32 R2, R17, 0x1f, RZ ;  /* 0x0000001f11027819 */ /* 0x002fe200000006ff */
[----:B------:R-:W-:Y:S02]  /*1850*/  UIADD3 UR32, UPT, UPT, UR32, 0x6400, URZ ;  /* 0x0000640020207890 */ /* 0x000fe4000fffe0ff */
[----:B------:R-:W-:Y:S01]  /*1860*/  UIADD3.X UR21, UPT, UPT, URZ, UR23, URZ, UP0, !UPT ;  /* 0x00000017ff157290 */ /* 0x000fe200087fe4ff */
[----:B------:R1:W1:Y:S01]  /*1870*/  SYNCS.PHASECHK.TRANS64.TRYWAIT P0, [UR8+0x18], R2 ;  /* 0x00001802ff0075a7 */ /* 0x0002620008001108 */
[----:B------:R-:W-:Y:S01]  /*1880*/  ULEA UR8, UR17, UR4, 0xc ;  /* 0x0000000411087291 */ /* 0x000fe2000f8e60ff */
[----:B------:R-:W-:Y:S01]  /*1890*/  UMOV UR18, 0x0 ;  /* 0x0000000000127882 */ /* 0x000fe20000000000 */
[----:B------:R-:W-:-:S02]  /*18a0*/  UMOV UR19, 0x10000000 ;  /* 0x1000000000137882 */ /* 0x000fc40000000000 */
[----:B------:R-:W-:Y:S01]  /*18b0*/  UIADD3 UR8, UPT, UPT, UR8, 0xc400, URZ ;  /* 0x0000c40008087890 */ /* 0x000fe2000fffe0ff */
[----:B------:R1:W-:Y:S01]  /*18c0*/  UTMALDG.3D [UR32], [UR26], desc[UR18] ;  /* 0x000012201a0075b4 */ /* 0x0003e20008011000 */
[----:B------:R-:W-:Y:S01]  /*18d0*/  UMOV UR12, UR36 ;  /* 0x00000024000c7c82 */ /* 0x000fe20008000000 */
[----:B------:R-:W-:Y:S01]  /*18e0*/  UMOV UR9, UR33 ;  /* 0x0000002100097c82 */ /* 0x000fe20008000000 */
[----:B------:R-:W-:Y:S01]  /*18f0*/  UMOV UR10, UR34 ;  /* 0x00000022000a7c82 */ /* 0x000fe20008000000 */
[----:B------:R-:W-:Y:S01]  /*1900*/  UIADD3 UR16, UPT, UPT, UR16, 0x1, URZ ;  /* 0x0000000110107890 */ /* 0x000fe2000fffe0ff */
[----:B------:R-:W-:Y:S01]  /*1910*/  UMOV UR24, UR5 ;  /* 0x0000000500187c82 */ /* 0x000fe20008000000 */
[----:B------:R-:W-:Y:S02]  /*1920*/  UMOV UR17, UR6 ;  /* 0x0000000600117c82 */ /* 0x000fe40008000000 */
[----:B------:R1:W-:Y:S01]  /*1930*/  UTMALDG.3D [UR8], [UR20], desc[UR18] ;  /* 0x00001208140075b4 */ /* 0x0003e20008011000 */
[----:B------:R-:W-:-:S09]  /*1940*/  UISETP.NE.AND UP0, UPT, UR16, UR5, UPT ;  /* 0x000000051000728c */ /* 0x000fd2000bf05270 */
[----:B------:R-:W-:Y:S05]  /*1950*/  BRA.U UP0, `(.L_x_25) ;  /* 0xfffffffd00607547 */ /* 0x000fea000b83ffff */
.L_x_20:
[----:B-1----:R-:W-:Y:S01]  /*1960*/  ULEA UR8, UR6, UR4, 0x3 ;  /* 0x0000000406087291 */ /* 0x002fe2000f8e18ff */
[----:B------:R-:W-:Y:S01]  /*1970*/  SHF.L.U32 R2, R17, 0x1f, RZ ;  /* 0x0000001f11027819 */ /* 0x000fe200000006ff */
[----:B------:R-:W-:Y:S01]  /*1980*/  @!P1 SYNCS.ARRIVE.TRANS64.A1T0 RZ, [UR4+0x68], RZ ;  /* 0x000068ffffff99a7 */ /* 0x000fe20008100004 */
[----:B------:R-:W-:-:S06]  /*1990*/  UISETP.GT.AND UP0, UPT, UR15, UR14, UPT ;  /* 0x0000000e0f00728c */ /* 0x000fcc000bf04270 */
[----:B--2---:R1:W2:Y:S03]  /*19a0*/  SYNCS.PHASECHK.TRANS64.TRYWAIT P0, [UR8+0x18], R2 ;  /* 0x00001802ff0075a7 */ /* 0x0042a60008001108 */
[----:B------:R-:W-:Y:S05]  /*19b0*/  BRA.U !UP0, `(.L_x_26) ;  /* 0x0000000108ac7547 */ /* 0x000fea000b800000 */
[----:B------:R-:W-:Y:S01]  /*19c0*/  UIADD3 UR21, UPT, UPT, UR7, UR24, URZ ;  /* 0x0000001807157290 */ /* 0x000fe2000fffe0ff */
[----:B------:R-:W-:-:S11]  /*19d0*/  UMOV UR25, UR6 ;  /* 0x0000000600197c82 */ /* 0x000fd60008000000 */
.L_x_31:
[----:B-1----:R-:W-:Y:S01]  /*19e0*/  ULEA UR17, UR25, UR4, 0x3 ;  /* 0x0000000419117291 */ /* 0x002fe2000f8e18ff */
[----:B--2---:R-:W-:Y:S01]  /*19f0*/  @!P5 MOV R3, 0x3000 ;  /* 0x000030000003d802 */ /* 0x004fe20000000f00 */
[----:B--2---:R-:W-:Y:S10]  /*1a00*/  @P0 BRA `(.L_x_27) ;  /* 0x00000000000c0947 */ /* 0x004ff40003800000 */
[----:B------:R-:W-:-:S04]  /*1a10*/  SHF.L.U32 R4, R17, 0x1f, RZ ;  /* 0x0000001f11047819 */ /* 0x000fc800000006ff */
[----:B------:R-:W2:Y:S02]  /*1a20*/  SYNCS.PHASECHK.TRANS64.TRYWAIT P0, [UR17+0x18], R4 ;  /* 0x00001804ff0075a7 */ /* 0x000ea40008001111 */
[----:B--2---:R-:W-:Y:S05]  /*1a30*/  @!P0 BRA `(.L_x_28) ;  /* 0x0000005800548947 */ /* 0x004fea0003800000 */
.L_x_27:
[----:B------:R2:W-:Y:S01]  /*1a40*/  @!P5 SYNCS.ARRIVE.TRANS64 RZ, [UR17], R3 ;  /* 0x00000003ffffd9a7 */ /* 0x0005e20008000011 */
[----:B------:R-:W-:Y:S04]  /*1a50*/  BSSY.RECONVERGENT B0, `(.L_x_29) ;  /* 0x0000003000007945 */ /* 0x000fe80003800200 */
[----:B------:R-:W-:Y:S05]  /*1a60*/  @P4 BRA `(.L_x_30) ;  /* 0x0000000000044947 */ /* 0x000fea0003800000 */
[----:B------:R-:W-:Y:S05]  /*1a70*/  BPT.TRAP 0x1 ;  /* 0x000000040000795c */ /* 0x000fea0000300000 */
.L_x_30:
[----:B------:R-:W-:Y:S05]  /*1a80*/  BSYNC.RECONVERGENT B0 ;  /* 0x0000000000007941 */ /* 0x000fea0003800200 */
.L_x_29:
        /* <DEDUP_REMOVED lines=10> */
[----:B------:R-:W-:Y:S01]  /*1b30*/  UIADD3 UR16, UPT, UPT, UR16, 0x6400, URZ ;  /* 0x0000640010107890 */ /* 0x000fe2000fffe0ff */
[----:B-1----:R-:W-:Y:S01]  /*1b40*/  SHF.L.U32 R2, R17, 0x1f, RZ ;  /* 0x0000001f11027819 */ /* 0x002fe200000006ff */
[----:B------:R-:W-:Y:S02]  /*1b50*/  UIADD3.X UR31, UPT, UPT, URZ, UR23, URZ, UP1, !UPT ;  /* 0x00000017ff1f7290 */ /* 0x000fe40008ffe4ff */
[----:B------:R-:W-:Y:S01]  /*1b60*/  UIADD3.X UR29, UPT, UPT, URZ, UR23, URZ, UP0, !UPT ;  /* 0x00000017ff1d7290 */ /* 0x000fe200087fe4ff */
[----:B------:R1:W1:Y:S01]  /*1b70*/  SYNCS.PHASECHK.TRANS64.TRYWAIT P0, [UR8+0x18], R2 ;  /* 0x00001802ff0075a7 */ /* 0x0002620008001108 */
[----:B------:R-:W-:Y:S01]  /*1b80*/  ULEA UR8, UR25, UR4, 0xc ;  /* 0x0000000419087291 */ /* 0x000fe2000f8e60ff */
[----:B------:R-:W-:Y:S01]  /*1b90*/  UMOV UR26, 0x0 ;  /* 0x00000000001a7882 */ /* 0x000fe20000000000 */
[----:B------:R-:W-:-:S02]  /*1ba0*/  UMOV UR27, 0x10000000 ;  /* 0x10000000001b7882 */ /* 0x000fc40000000000 */
[----:B------:R-:W-:Y:S01]  /*1bb0*/  UIADD3 UR8, UPT, UPT, UR8, 0xc400, URZ ;  /* 0x0000c40008087890 */ /* 0x000fe2000fffe0ff */
[----:B------:R-:W-:Y:S01]  /*1bc0*/  UMOV UR19, UR35 ;  /* 0x0000002300137c82 */ /* 0x000fe20008000000 */
[----:B------:R-:W-:Y:S01]  /*1bd0*/  UMOV UR20, UR36 ;  /* 0x0000002400147c82 */ /* 0x000fe20008000000 */
[----:B------:R-:W-:Y:S01]  /*1be0*/  UMOV UR12, UR36 ;  /* 0x00000024000c7c82 */ /* 0x000fe20008000000 */
[----:B------:R-:W-:Y:S01]  /*1bf0*/  UMOV UR9, UR17 ;  /* 0x0000001100097c82 */ /* 0x000fe20008000000 */
[----:B------:R-:W-:Y:S01]  /*1c00*/  UMOV UR10, UR18 ;  /* 0x00000012000a7c82 */ /* 0x000fe20008000000 */
[----:B------:R1:W-:Y:S01]  /*1c10*/  UTMALDG.3D [UR16], [UR30], desc[UR26] ;  /* 0x00001a101e0075b4 */ /* 0x0003e20008011000 */
[----:B------:R-:W-:Y:S01]  /*1c20*/  UIADD3 UR24, UPT, UPT, UR24, 0x1, URZ ;  /* 0x0000000118187890 */ /* 0x000fe2000fffe0ff */
[----:B------:R-:W-:-:S03]  /*1c30*/  UMOV UR25, UR6 ;  /* 0x0000000600197c82 */ /* 0x000fc60008000000 */
[----:B------:R-:W-:Y:S01]  /*1c40*/  UISETP.NE.AND UP0, UPT, UR24, UR21, UPT ;  /* 0x000000151800728c */ /* 0x000fe2000bf05270 */
[----:B------:R1:W-:Y:S08]  /*1c50*/  UTMALDG.3D [UR8], [UR28], desc[UR26] ;  /* 0x00001a081c0075b4 */ /* 0x0003f00008011000 */
[----:B------:R-:W-:Y:S05]  /*1c60*/  BRA.U UP0, `(.L_x_31) ;  /* 0xfffffffd005c7547 */ /* 0x000fea000b83ffff */
.L_x_26:
[C---:B-1----:R-:W-:Y:S01]  /*1c70*/  LEA R2, R16.reuse, UR4, 0x3 ;  /* 0x0000000410027c11 */ /* 0x042fe2000f8e18ff */
[----:B------:R-:W-:Y:S01]  /*1c80*/  NOP ;  /* 0x0000000000007918 */ /* 0x000fe20000000000 */
[----:B--2---:R-:W-:Y:S02]  /*1c90*/  SHF.L.U32 R3, R13, 0x1f, RZ ;  /* 0x0000001f0d037819 */ /* 0x004fe400000006ff */
[----:B------:R-:W-:Y:S02]  /*1ca0*/  LEA R4, R16, UR4, 0x4 ;  /* 0x0000000410047c11 */ /* 0x000fe4000f8e20ff */
[----:B------:R-:W1:Y:S02]  /*1cb0*/  SYNCS.PHASECHK.TRANS64.TRYWAIT P0, [R2+URZ+0x70], R3 ;  /* 0x00007003020075a7 */ /* 0x000e6400080011ff */
[----:B-1----:R-:W-:Y:S05]  /*1cc0*/  @!P0 BRA `(.L_x_32) ;  /* 0x0000005400c88947 */ /* 0x002fea0003800000 */
.L_x_117:
[----:B------:R-:W2:Y:S01]  /*1cd0*/  LDS.128 R4, [R4+0x100] ;  /* 0x0001000004047984 */ /* 0x000ea20000000c00 */
[----:B---3--:R-:W-:Y:S01]  /*1ce0*/  ISETP.GE.AND P0, PT, R40, 0x1, PT ;  /* 0x000000012800780c */ /* 0x008fe20003f06270 */
[----:B-1----:R-:W-:Y:S01]  /*1cf0*/  VIADD R2, R2, 0x80 ;  /* 0x0000008002027836 */ /* 0x002fe20000000000 */
[----:B------:R-:W-:Y:S01]  /*1d00*/  @!PT LDS RZ, [RZ] ;  /* 0x00000000fffff984 */ /* 0x000fe20000000800 */
[----:B------:R-:W-:Y:S01]  /*1d10*/  @!PT LDS RZ, [RZ] ;  /* 0x00000000fffff984 */ /* 0x000fe20000000800 */
[----:B------:R-:W-:Y:S01]  /*1d20*/  @!PT LDS RZ, [RZ] ;  /* 0x00000000fffff984 */ /* 0x000fe20000000800 */
[----:B------:R-:W-:Y:S01]  /*1d30*/  @!PT LDS RZ, [RZ] ;  /* 0x00000000fffff984 */ /* 0x000fe20000000800 */
[----:B------:R1:W-:Y:S06]  /*1d40*/  MEMBAR.ALL.CTA ;  /* 0x0000000000007992 */ /* 0x0003ec0000008000 */
[----:B-1----:R-:W1:Y:S01]  /*1d50*/  FENCE.VIEW.ASYNC.S ;  /* 0x00000000000073c6 */ /* 0x002e620000000000 */
[----:B------:R-:W-:-:S04]  /*1d60*/  PRMT R2, RZ, 0x654, R2 ;  /* 0x00000654ff027816 */ /* 0x000fc80000000002 */
[----:B-1----:R1:W-:Y:S01]  /*1d70*/  SYNCS.ARRIVE.TRANS64.RED.A1T0 RZ, [R2+URZ], RZ ;  /* 0x000000ff02ff79a7 */ /* 0x0023e200081004ff */
[----:B--2---:R-:W-:-:S13]  /*1d80*/  LOP3.LUT P2, RZ, R6, 0x1, RZ, 0xc0, !PT ;  /* 0x0000000106ff7812 */ /* 0x004fda000784c0ff */
[----:B------:R-:W-:Y:S01]  /*1d90*/  @P2 SHF.R.U32.HI R3, RZ, 0x10, R5 ;  /* 0x00000010ff032819 */ /* 0x000fe20000011605 */
[----:B------:R-:W-:Y:S01]  /*1da0*/  VOTEU.ANY UP0, P2 ;  /* 0x0000000000ff7886 */ /* 0x000fe20001000100 */
[----:B------:R-:W-:Y:S02]  /*1db0*/  @P2 MOV R10, R4 ;  /* 0x00000004000a2202 */ /* 0x000fe40000000f00 */
[----:B------:R-:W-:Y:S02]  /*1dc0*/  @P2 R2UR.BROADCAST UR8, R3 ;  /* 0x00000000030822ca */ /* 0x000fe400008e0000 */
[----:B------:R-:W-:-:S11]  /*1dd0*/  @P2 LOP3.LUT R9, R5, 0xffff, RZ, 0xc0, !PT ;  /* 0x0000ffff05092812 */ /* 0x000fd600078ec0ff */
[----:B------:R-:W-:Y:S01]  /*1de0*/  @UP0 UMOV UR36, UR8 ;  /* 0x0000000800240c82 */ /* 0x000fe20008000000 */
[----:B-1----:R-:W-:Y:S05]  /*1df0*/  @!P0 BRA `(.L_x_33) ;  /* 0x0000000000b88947 */ /* 0x002fea0003800000 */
[----:B------:R-:W4:Y:S01]  /*1e00*/  LDC.64 R4, c[0x0][0xb18] ;  /* 0x0002c600ff047b82 */ /* 0x000f220000000a00 */
[----:B------:R-:W-:-:S07]  /*1e10*/  ISETP.NE.AND P3, PT, R40, 0x1, PT ;  /* 0x000000012800780c */ /* 0x000fce0003f65270 */
[----:B------:R-:W1:Y:S08]  /*1e20*/  LDC.64 R6, c[0x0][0xb10] ;  /* 0x0002c400ff067b82 */ /* 0x000e700000000a00 */
[----:B------:R-:W2:Y:S08]  /*1e30*/  LDC R14, c[0x0][0xb20] ;  /* 0x0002c800ff0e7b82 */ /* 0x000eb00000000800 */
[----:B------:R-:W3:Y:S01]  /*1e40*/  LDC R15, c[0x0][0xb0c] ;  /* 0x0002c300ff0f7b82 */ /* 0x000ee20000000800 */
[----:B----4-:R-:W-:Y:S01]  /*1e50*/  IMAD.HI.U32 R19, R0, R5, RZ ;  /* 0x0000000500137227 */ /* 0x010fe200078e00ff */
[----:B------:R-:W-:-:S03]  /*1e60*/  ISETP.NE.AND P0, PT, R4, 0x1, PT ;  /* 0x000000010400780c */ /* 0x000fc60003f05270 */
[----:B------:R-:W-:-:S03]  /*1e70*/  IMAD.HI.U32 R5, R9, R5, RZ ;  /* 0x0000000509057227 */ /* 0x000fc600078e00ff */
[----:B------:R-:W4:Y:S01]  /*1e80*/  LDC.64 R2, c[0x0][0xb28] ;  /* 0x0002ca00ff027b82 */ /* 0x000f220000000a00 */
[----:B-1----:R-:W-:-:S04]  /*1e90*/  IMAD.HI.U32 R20, R8, R6, RZ ;  /* 0x0000000608147227 */ /* 0x002fc800078e00ff */
[----:B------:R-:W-:Y:S01]  /*1ea0*/  IMAD.HI.U32 R21, R10, R6, RZ ;  /* 0x000000060a157227 */ /* 0x000fe200078e00ff */
[----:B------:R-:W-:Y:S02]  /*1eb0*/  SHF.R.U32.HI R20, RZ, R7, R20 ;  /* 0x00000007ff147219 */ /* 0x000fe40000011614 */
[-C--:B--2---:R-:W-:Y:S02]  /*1ec0*/  SHF.R.U32.HI R19, RZ, R14.reuse, R19 ;  /* 0x0000000eff137219 */ /* 0x084fe40000011613 */
[----:B------:R-:W-:Y:S02]  /*1ed0*/  SHF.R.U32.HI R5, RZ, R14, R5 ;  /* 0x0000000eff057219 */ /* 0x000fe40000011605 */
[----:B------:R-:W-:Y:S02]  /*1ee0*/  SEL R19, R0, R19, !P0 ;  /* 0x0000001300137207 */ /* 0x000fe40004000000 */
[----:B------:R-:W-:Y:S02]  /*1ef0*/  SHF.R.U32.HI R21, RZ, R7, R21 ;  /* 0x00000007ff157219 */ /* 0x000fe40000011615 */
[----:B---3--:R-:W-:-:S02]  /*1f00*/  ISETP.NE.AND P1, PT, R15, 0x1, PT ;  /* 0x000000010f00780c */ /* 0x008fc40003f25270 */
[----:B------:R-:W-:Y:S02]  /*1f10*/  SEL R5, R9, R5, !P0 ;  /* 0x0000000509057207 */ /* 0x000fe40004000000 */
[----:B------:R-:W-:Y:S02]  /*1f20*/  SEL R20, R8, R20, !P1 ;  /* 0x0000001408147207 */ /* 0x000fe40004800000 */
[----:B------:R-:W-:Y:S01]  /*1f30*/  SEL R21, R10, R21, !P1 ;  /* 0x000000150a157207 */ /* 0x000fe20004800000 */
[----:B----4-:R-:W-:-:S04]  /*1f40*/  IMAD.HI.U32 R18, R19, R2, RZ ;  /* 0x0000000213127227 */ /* 0x010fc800078e00ff */
        /* <DEDUP_REMOVED lines=10> */
[----:B------:R-:W-:-:S04]  /*1ff0*/  @!P0 IMAD.HI.U32 R7, R21, R2, RZ ;  /* 0x0000000215078227 */ /* 0x000fc800078e00ff */
[----:B------:R-:W-:Y:S01]  /*2000*/  IMAD.MOV R2, RZ, RZ, -R6 ;  /* 0x000000ffff027224 */ /* 0x000fe200078e0a06 */
[----:B------:R-:W-:Y:S02]  /*2010*/  @!P0 SHF.R.U32.HI R3, RZ, R3, R7 ;  /* 0x00000003ff038219 */ /* 0x000fe40000011607 */
[----:B------:R-:W-:Y:S01]  /*2020*/  IADD3 R7, PT, PT, -R5, RZ, RZ ;  /* 0x000000ff05077210 */ /* 0x000fe20007ffe1ff */
[----:B------:R-:W-:Y:S01]  /*2030*/  IMAD R2, R40, R2, R5 ;  /* 0x0000000228027224 */ /* 0x000fe200078e0205 */
        /* <DEDUP_REMOVED lines=10> */
.L_x_33:
[----:B------:R-:W1:Y:S02]  /*20e0*/  LDCU UR8, c[0x0][0xb30] ;  /* 0x00016600ff0877ac */ /* 0x000e640008000800 */
[----:B-1----:R-:W-:-:S09]  /*20f0*/  UISETP.NE.AND UP0, UPT, UR8, 0x1, UPT ;  /* 0x000000010800788c */ /* 0x002fd2000bf05270 */
[----:B------:R-:W-:Y:S05]  /*2100*/  BRA.U UP0, `(.L_x_34) ;  /* 0x0000000100407547 */ /* 0x000fea000b800000 */
[----:B------:R-:W1:Y:S08]  /*2110*/  LDC.64 R4, c[0x0][0xb10] ;  /* 0x0002c400ff047b82 */ /* 0x000e700000000a00 */
[----:B------:R-:W2:Y:S08]  /*2120*/  LDC.64 R2, c[0x0][0xb18] ;  /* 0x0002c600ff027b82 */ /* 0x000eb00000000a00 */
[----:B------:R-:W3:Y:S08]  /*2130*/  LDC R6, c[0x0][0xb20] ;  /* 0x0002c800ff067b82 */ /* 0x000ef00000000800 */
[----:B------:R-:W4:Y:S01]  /*2140*/  LDC R7, c[0x0][0xb0c] ;  /* 0x0002c300ff077b82 */ /* 0x000f220000000800 */
[----:B-1----:R-:W-:-:S05]  /*2150*/  IMAD.HI.U32 R4, R10, R4, RZ ;  /* 0x000000040a047227 */ /* 0x002fca00078e00ff */
[----:B------:R-:W-:Y:S01]  /*2160*/  SHF.R.U32.HI R4, RZ, R5, R4 ;  /* 0x00000005ff047219 */ /* 0x000fe20000011604 */
[----:B--2---:R-:W-:Y:S01]  /*2170*/  IMAD.HI.U32 R3, R9, R3, RZ ;  /* 0x0000000309037227 */ /* 0x004fe200078e00ff */
[----:B------:R-:W-:-:S04]  /*2180*/  ISETP.NE.AND P0, PT, R2, 0x1, PT ;  /* 0x000000010200780c */ /* 0x000fc80003f05270 */
[----:B---3--:R-:W-:-:S04]  /*2190*/  SHF.R.U32.HI R3, RZ, R6, R3 ;  /* 0x00000006ff037219 */ /* 0x008fc80000011603 */
[----:B------:R-:W-:Y:S02]  /*21a0*/  SEL R3, R9, R3, !P0 ;  /* 0x0000000309037207 */ /* 0x000fe40004000000 */
[----:B----4-:R-:W-:-:S04]  /*21b0*/  ISETP.NE.AND P1, PT, R7, 0x1, PT ;  /* 0x000000010700780c */ /* 0x010fc80003f25270 */
[----:B------:R-:W-:-:S05]  /*21c0*/  SEL R4, R10, R4, !P1 ;  /* 0x000000040a047207 */ /* 0x000fca0004800000 */
[----:B------:R-:W-:Y:S02]  /*21d0*/  IMAD.IADD R5, R3, 0x1, -R4 ;  /* 0x0000000103057824 */ /* 0x000fe400078e0a04 */
[----:B------:R-:W-:Y:S02]  /*21e0*/  IMAD.IADD R3, R4, 0x1, -R3 ;  /* 0x0000000104037824 */ /* 0x000fe400078e0a03 */
[----:B------:R-:W-:Y:S02]  /*21f0*/  IMAD R10, R5, R7, R10 ;  /* 0x00000007050a7224 */ /* 0x000fe400078e020a */
[----:B------:R-:W-:-:S07]  /*2200*/  IMAD R9, R3, R2, R9 ;  /* 0x0000000203097224 */ /* 0x000fce00078e0209 */
.L_x_34:
[----:B------:R-:W-:Y:S01]  /*2210*/  VIADD R16, R16, 0x1 ;  /* 0x0000000110107836 */ /* 0x000fe20000000000 */
[----:B------:R-:W-:Y:S01]  /*2220*/  PLOP3.LUT P1, PT, PT, PT, PT, 0x80, 0x8 ;  /* 0x000000000008781c */ /* 0x000fe20003f2f070 */
[----:B------:R-:W-:Y:S02]  /*2230*/  IMAD.IADD R15, R10, 0x1, R87 ;  /* 0x000000010a0f7824 */ /* 0x000fe400078e0257 */
[----:B------:R-:W-:Y:S01]  /*2240*/  IMAD.IADD R14, R9, 0x1, R86 ;  /* 0x00000001090e7824 */ /* 0x000fe200078e0256 */
[----:B------:R-:W-:-:S04]  /*2250*/  ISETP.NE.AND P0, PT, R16, 0x2, PT ;  /* 0x000000021000780c */ /* 0x000fc80003f05270 */
[----:B------:R-:W-:Y:S02]  /*2260*/  SEL R2, RZ, 0x1, P0 ;  /* 0x00000001ff027807 */ /* 0x000fe40000000000 */
[----:B------:R-:W-:Y:S02]  /*2270*/  SEL R16, R16, RZ, P0 ;  /* 0x000000ff10107207 */ /* 0x000fe40000000000 */
[----:B------:R-:W-:Y:S01]  /*2280*/  LOP3.LUT R13, R13, R2, RZ, 0x3c, !PT ;  /* 0x000000020d0d7212 */ /* 0x000fe200078e3cff */
[----:B------:R-:W-:Y:S06]  /*2290*/  @P2 BRA `(.L_x_35) ;  /* 0xfffffff000982947 */ /* 0x000fec000383ffff */
[----:B------:R-:W-:Y:S01]  /*22a0*/  UIADD3 UR4, UPT, UPT, UR4, 0x18, URZ ;  /* 0x0000001804047890 */ /* 0x000fe2000fffe0ff */
[----:B------:R-:W-:-:S03]  /*22b0*/  SHF.L.U32 R2, R17, 0x1f, RZ ;  /* 0x0000001f11027819 */ /* 0x000fc600000006ff */
[----:B------:R-:W-:-:S09]  /*22c0*/  ULEA UR5, UR6, UR4, 0x3 ;  /* 0x0000000406057291 */ /* 0x000fd2000f8e18ff */
[----:B------:R-:W1:Y:S02]  /*22d0*/  SYNCS.PHASECHK.TRANS64.TRYWAIT P0, [UR5], R2 ;  /* 0x00000002ff0075a7 */ /* 0x000e640008001105 */
[----:B-1----:R-:W-:Y:S05]  /*22e0*/  @!P0 BRA `(.L_x_36) ;  /* 0x0000005000548947 */ /* 0x002fea0003800000 */
.L_x_119:
[----:B------:R-:W-:-:S04]  /*22f0*/  UIADD3 UR6, UPT, UPT, UR6, 0x1, URZ ;  /* 0x0000000106067890 */ /* 0x000fc8000fffe0ff */
[----:B------:R-:W-:-:S04]  /*2300*/  UISETP.NE.AND UP0, UPT, UR6, 0x3, UPT ;  /* 0x000000030600788c */ /* 0x000fc8000bf05270 */
[----:B------:R-:W-:Y:S02]  /*2310*/  USEL UR7, URZ, 0x1, UP0 ;  /* 0x00000001ff077887 */ /* 0x000fe40008000000 */
[----:B------:R-:W-:-:S04]  /*2320*/  USEL UR6, UR6, URZ, UP0 ;  /* 0x000000ff06067287 */ /* 0x000fc80008000000 */
[----:B------:R-:W-:Y:S01]  /*2330*/  ULEA UR5, UR6, UR4, 0x3 ;  /* 0x0000000406057291 */ /* 0x000fe2000f8e18ff */
[----:B------:R-:W-:-:S04]  /*2340*/  LOP3.LUT R17, R17, UR7, RZ, 0x3c, !PT ;  /* 0x0000000711117c12 */ /* 0x000fc8000f8e3cff */
[----:B-1----:R-:W-:-:S04]  /*2350*/  SHF.L.U32 R2, R17, 0x1f, RZ ;  /* 0x0000001f11027819 */ /* 0x002fc800000006ff */
[----:B------:R-:W1:Y:S02]  /*2360*/  SYNCS.PHASECHK.TRANS64.TRYWAIT P0, [UR5], R2 ;  /* 0x00000002ff0075a7 */ /* 0x000e640008001105 */
[----:B-1----:R-:W-:Y:S05]  /*2370*/  @!P0 BRA `(.L_x_37) ;  /* 0x0000005000488947 */ /* 0x002fea0003800000 */
.L_x_121:
[----:B------:R-:W-:-:S04]  /*2380*/  UIADD3 UR6, UPT, UPT, UR6, 0x1, URZ ;  /* 0x0000000106067890 */ /* 0x000fc8000fffe0ff */
[----:B------:R-:W-:-:S04]  /*2390*/  UISETP.NE.AND UP0, UPT, UR6, 0x3, UPT ;  /* 0x000000030600788c */ /* 0x000fc8000bf05270 */
[----:B------:R-:W-:Y:S02]  /*23a0*/  USEL UR5, URZ, 0x1, UP0 ;  /* 0x00000001ff057887 */ /* 0x000fe40008000000 */
[----:B------:R-:W-:-:S04]  /*23b0*/  USEL UR6, UR6, URZ, UP0 ;  /* 0x000000ff06067287 */ /* 0x000fc80008000000 */
[----:B------:R-:W-:Y:S01]  /*23c0*/  ULEA UR6, UR6, UR4, 0x3 ;  /* 0x0000000406067291 */ /* 0x000fe2000f8e18ff */
[----:B-1----:R-:W-:-:S04]  /*23d0*/  LOP3.LUT R2, R17, UR5, RZ, 0x3c, !PT ;  /* 0x0000000511027c12 */ /* 0x002fc8000f8e3cff */
[----:B------:R-:W-:Y:S01]  /*23e0*/  SHF.L.U32 R2, R2, 0x1f, RZ ;  /* 0x0000001f02027819 */ /* 0x000fe200000006ff */
[----:B----4-:R-:W-:-:S07]  /*23f0*/  IMAD.U32 R0, RZ, RZ, UR6 ;  /* 0x00000006ff007e24 */ /* 0x010fce000f8e00ff */
.L_x_38:
[----:B-1----:R1:W2:Y:S02]  /*2400*/  SYNCS.PHASECHK.TRANS64.TRYWAIT P0, [R0+URZ], R2 ;  /* 0x00000002000075a7 */ /* 0x0022a400080011ff */
[----:B--2---:R-:W-:Y:S05]  /*2410*/  @!P0 NANOSLEEP.SYNCS 0x989680 ;  /* 0x009896800000895d */ /* 0x004fea0003900000 */
[----:B------:R-:W2:Y:S02]  /*2420*/  @!P0 SYNCS.PHASECHK.TRANS64 P0, [R0+URZ], R2 ;  /* 0x00000002000085a7 */ /* 0x000ea400080010ff */
[----:B--2---:R-:W-:Y:S05]  /*2430*/  @P0 EXIT ;  /* 0x000000000000094d */ /* 0x004fea0003800000 */
[----:B------:R-:W-:Y:S05]  /*2440*/  BRA `(.L_x_38) ;  /* 0xfffffffc00ec7947 */ /* 0x000fea000383ffff */
.L_x_17:
[----:B------:R-:W-:-:S04]  /*2450*/  UISETP.NE.AND UP1, UPT, UR37, URZ, UPT ;  /* 0x000000ff2500728c */ /* 0x000fc8000bf25270 */
[----:B------:R-:W-:-:S09]  /*2460*/  UISETP.NE.OR UP1, UPT, UR8, 0x1, UP1 ;  /* 0x000000010800788c */ /* 0x000fd20008f25670 */
[----:B------:R-:W-:Y:S05]  /*2470*/  BRA.U UP1, `(.L_x_39) ;  /* 0x0000000501487547 */ /* 0x000fea000b800000 */
[----:B------:R-:W-:Y:S01]  /*2480*/  ISETP.NE.AND P2, PT, R2, RZ, PT ;  /* 0x000000ff0200720c */ /* 0x000fe20003f45270 */
[----:B------:R-:W-:Y:S01]  /*2490*/  IMAD.MOV.U32 R12, RZ, RZ, 0x1 ;  /* 0x00000001ff0c7424 */ /* 0x000fe200078e00ff */
[----:B------:R-:W-:Y:S02]  /*24a0*/  CS2R R10, SRZ ;  /* 0x00000000000a7805 */ /* 0x000fe4000001ff00 */
[----:B------:R-:W-:Y:S01]  /*24b0*/  CS2R R8, SRZ ;  /* 0x0000000000087805 */ /* 0x000fe2000001ff00 */
[----:B------:R-:W-:Y:S01]  /*24c0*/  UMOV UR4, 0x400 ;  /* 0x0000040000047882 */ /* 0x000fe20000000000 */
[----:B------:R-:W-:Y:S01]  /*24d0*/  UMOV UR6, URZ ;  /* 0x000000ff00067c82 */ /* 0x000fe20008000000 */
[----:B------:R-:W-:-:S12]  /*24e0*/  ULEA UR37, UR37, UR4, 0x18 ;  /* 0x0000000425257291 */ /* 0x000fd8000f8ec0ff */
.L_x_43:
[----:B------:R-:W-:Y:S02]  /*24f0*/  LEA R0, R8, UR37, 0x3 ;  /* 0x0000002508007c11 */ /* 0x000fe4000f8e18ff */
[----:B------:R-:W-:-:S03]  /*2500*/  SHF.L.U32 R4, R9, 0x1f, RZ ;  /* 0x0000001f09047819 */ /* 0x000fc600000006ff */
[----:B------:R-:W-:Y:S01]  /*2510*/  VIADD R5, R0, 0xe0 ;  /* 0x000000e000057836 */ /* 0x000fe20000000000 */
[----:B------:R-:W1:Y:S02]  /*2520*/  SYNCS.PHASECHK.TRANS64.TRYWAIT P0, [R0+URZ+0xd0], R4 ;  /* 0x0000d004000075a7 */ /* 0x000e6400080011ff */
[----:B-1----:R-:W-:Y:S05]  /*2530*/  @!P0 BRA `(.L_x_40) ;  /* 0x0000004c00f08947 */ /* 0x002fea0003800000 */
.L_x_122:
[----:B------:R-:W-:Y:S01]  /*2540*/  ULEA UR5, UR6, UR37, 0x3 ;  /* 0x0000002506057291 */ /* 0x000fe2000f8e18ff */
[----:B-1----:R-:W-:Y:S01]  /*2550*/  PRMT R0, RZ, 0x654, R5 ;  /* 0x00000654ff007816 */ /* 0x002fe20000000005 */
[----:B------:R-:W-:Y:S01]  /*2560*/  @!P2 IMAD.MOV.U32 R4, RZ, RZ, 0x10 ;  /* 0x00000010ff04a424 */ /* 0x000fe200078e00ff */
[----:B------:R-:W-:Y:S01]  /*2570*/  SHF.L.U32 R5, R12, 0x1f, RZ ;  /* 0x0000001f0c057819 */ /* 0x000fe200000006ff */
[----:B------:R-:W-:Y:S01]  /*2580*/  UIADD3 UR4, UPT, UPT, UR5, 0x70, URZ ;  /* 0x0000007005047890 */ /* 0x000fe2000fffe0ff */
[----:B------:R1:W-:Y:S05]  /*2590*/  SYNCS.ARRIVE.TRANS64.RED.A1T0 RZ, [R0+URZ], RZ ;  /* 0x000000ff00ff79a7 */ /* 0x0003ea00081004ff */
[----:B------:R-:W-:Y:S01]  /*25a0*/  IMAD.U32 R6, RZ, RZ, UR4 ;  /* 0x00000004ff067e24 */ /* 0x000fe2000f8e00ff */
[----:B------:R-:W2:Y:S04]  /*25b0*/  SYNCS.PHASECHK.TRANS64.TRYWAIT P0, [UR5+0x80], R5 ;  /* 0x00008005ff0075a7 */ /* 0x000ea80008001105 */
[----:B------:R-:W-:Y:S01]  /*25c0*/  PRMT R6, R2, 0x654, R6 ;  /* 0x0000065402067816 */ /* 0x000fe20000000006 */
[----:B-12---:R-:W-:Y:S06]  /*25d0*/  @!P0 BRA `(.L_x_41) ;  /* 0x0000004c00dc8947 */ /* 0x006fec0003800000 */
.L_x_124:
[----:B------:R-:W-:Y:S01]  /*25e0*/  ULEA UR4, UR6, UR37, 0x4 ;  /* 0x0000002506047291 */ /* 0x000fe2000f8e20ff */
[----:B------:R-:W-:Y:S01]  /*25f0*/  SEL R3, R6, R3, !P2 ;  /* 0x0000000306037207 */ /* 0x000fe20005000000 */
[----:B------:R-:W-:Y:S01]  /*2600*/  UIADD3 UR5, UPT, UPT, UR5, 0x70, URZ ;  /* 0x0000007005057890 */ /* 0x000fe2000fffe0ff */
[----:B-1----:R-:W-:Y:S01]  /*2610*/  LEA R0, R11, UR37, 0x3 ;  /* 0x000000250b007c11 */ /* 0x002fe2000f8e18ff */
[----:B------:R-:W-:Y:S01]  /*2620*/  UIADD3 UR4, UPT, UPT, UR4, 0x100, URZ ;  /* 0x0000010004047890 */ /* 0x000fe2000fffe0ff */
[----:B------:R1:W-:Y:S01]  /*2630*/  @!P2 SYNCS.ARRIVE.TRANS64.RED RZ, [R3+URZ], R4 ;  /* 0x0000000403ffa9a7 */ /* 0x0003e200080004ff */
[----:B------:R-:W-:Y:S01]  /*2640*/  UIADD3 UR6, UPT, UPT, UR6, 0x1, URZ ;  /* 0x0000000106067890 */ /* 0x000fe2000fffe0ff */
[----:B------:R-:W-:-:S03]  /*2650*/  VIADD R8, R8, 0x1 ;  /* 0x0000000108087836 */ /* 0x000fc60000000000 */
[----:B------:R-:W-:Y:S02]  /*2660*/  UISETP.NE.AND UP0, UPT, UR6, 0x2, UPT ;  /* 0x000000020600788c */ /* 0x000fe4000bf05270 */
[----:B------:R-:W-:Y:S01]  /*2670*/  ISETP.NE.AND P0, PT, R8, 0x2, PT ;  /* 0x000000020800780c */ /* 0x000fe20003f05270 */
[----:B------:R-:W-:Y:S06]  /*2680*/  UGETNEXTWORKID.BROADCAST [UR4], [UR5] ;  /* 0x00000000040073ca */ /* 0x000fec0008000100 */
[----:B------:R-:W-:Y:S02]  /*2690*/  USEL UR4, URZ, 0x1, UP0 ;  /* 0x00000001ff047887 */ /* 0x000fe40008000000 */
[----:B------:R-:W-:-:S04]  /*26a0*/  USEL UR6, UR6, URZ, UP0 ;  /* 0x000000ff06067287 */ /* 0x000fc80008000000 */
[----:B------:R-:W-:Y:S02]  /*26b0*/  LOP3.LUT R12, R12, UR4, RZ, 0x3c, !PT ;  /* 0x000000040c0c7c12 */ /* 0x000fe4000f8e3cff */
[----:B-1----:R-:W-:-:S04]  /*26c0*/  SHF.L.U32 R4, R10, 0x1f, RZ ;  /* 0x0000001f0a047819 */ /* 0x002fc800000006ff */
[----:B------:R-:W1:Y:S02]  /*26d0*/  SYNCS.PHASECHK.TRANS64.TRYWAIT P1, [R0+URZ+0x70], R4 ;  /* 0x00007004000075a7 */ /* 0x000e6400080211ff */
[----:B-1----:R-:W-:Y:S05]  /*26e0*/  @!P1 BRA `(.L_x_42) ;  /* 0x0000004c00b09947 */ /* 0x002fea0003800000 */
.L_x_125:
[C---:B-1----:R-:W-:Y:S01]  /*26f0*/  LEA R4, R11.reuse, UR37, 0x4 ;  /* 0x000000250b047c11 */ /* 0x042fe2000f8e20ff */
[----:B------:R-:W-:Y:S01]  /*2700*/  VIADD R0, R0, 0x80 ;  /* 0x0000008000007836 */ /* 0x000fe20000000000 */
[----:B------:R-:W-:Y:S01]  /*2710*/  SEL R8, R8, RZ, P0 ;  /* 0x000000ff08087207 */ /* 0x000fe20000000000 */
[----:B------:R-:W-:-:S03]  /*2720*/  VIADD R11, R11, 0x1 ;  /* 0x000000010b0b7836 */ /* 0x000fc60000000000 */
[----:B------:R-:W1:Y:S01]  /*2730*/  LDS.128 R4, [R4+0x100] ;  /* 0x0001000004047984 */ /* 0x000e620000000c00 */
[----:B------:R-:W-:Y:S02]  /*2740*/  PRMT R0, RZ, 0x654, R0 ;  /* 0x00000654ff007816 */ /* 0x000fe40000000000 */
[C---:B------:R-:W-:Y:S01]  /*2750*/  ISETP.NE.AND P1, PT, R11.reuse, 0x2, PT ;  /* 0x000000020b00780c */ /* 0x040fe20003f25270 */
[----:B------:R-:W-:Y:S01]  /*2760*/  @!PT LDS RZ, [RZ] ;  /* 0x00000000fffff984 */ /* 0x000fe20000000800 */
[----:B------:R-:W-:Y:S01]  /*2770*/  @!PT LDS RZ, [RZ] ;  /* 0x00000000fffff984 */ /* 0x000fe20000000800 */
[----:B------:R-:W-:Y:S01]  /*2780*/  @!PT LDS RZ, [RZ] ;  /* 0x00000000fffff984 */ /* 0x000fe20000000800 */
[----:B------:R-:W-:Y:S01]  /*2790*/  @!PT LDS RZ, [RZ] ;  /* 0x00000000fffff984 */ /* 0x000fe20000000800 */
[----:B------:R2:W-:Y:S06]  /*27a0*/  MEMBAR.ALL.CTA ;  /* 0x0000000000007992 */ /* 0x0005ec0000008000 */
[----:B--2---:R-:W2:Y:S01]  /*27b0*/  FENCE.VIEW.ASYNC.S ;  /* 0x00000000000073c6 */ /* 0x004ea20000000000 */
[----:B------:R-:W-:Y:S01]  /*27c0*/  SEL R11, R11, RZ, P1 ;  /* 0x000000ff0b0b7207 */ /* 0x000fe20000800000 */
[----:B--2---:R2:W-:Y:S01]  /*27d0*/  SYNCS.ARRIVE.TRANS64.RED.A1T0 RZ, [R0+URZ], RZ ;  /* 0x000000ff00ff79a7 */ /* 0x0045e200081004ff */
[----:B-1----:R-:W-:-:S02]  /*27e0*/  LOP3.LUT P3, RZ, R6, 0x1, RZ, 0xc0, !PT ;  /* 0x0000000106ff7812 */ /* 0x002fc4000786c0ff */
[----:B------:R-:W-:-:S04]  /*27f0*/  SEL R4, RZ, 0x1, P1 ;  /* 0x00000001ff047807 */ /* 0x000fc80000800000 */
[----:B------:R-:W-:Y:S02]  /*2800*/  LOP3.LUT R10, R10, R4, RZ, 0x3c, !PT ;  /* 0x000000040a0a7212 */ /* 0x000fe400078e3cff */
[----:B--2---:R-:W-:-:S04]  /*2810*/  SEL R0, RZ, 0x1, P0 ;  /* 0x00000001ff007807 */ /* 0x004fc80000000000 */
[----:B------:R-:W-:Y:S01]  /*2820*/  LOP3.LUT R9, R9, R0, RZ, 0x3c, !PT ;  /* 0x0000000009097212 */ /* 0x000fe200078e3cff */
[----:B------:R-:W-:Y:S06]  /*2830*/  @P3 BRA `(.L_x_43) ;  /* 0xfffffffc002c3947 */ /* 0x000fec000383ffff */
[----:B------:R-:W-:Y:S01]  /*2840*/  ULEA UR5, UR6, UR37, 0x3 ;  /* 0x0000002506057291 */ /* 0x000fe2000f8e18ff */
[----:B------:R-:W-:-:S08]  /*2850*/  SHF.L.U32 R2, R12, 0x1f, RZ ;  /* 0x0000001f0c027819 */ /* 0x000fd000000006ff */
[----:B------:R-:W1:Y:S02]  /*2860*/  SYNCS.PHASECHK.TRANS64 P0, [UR5+0x80], R2 ;  /* 0x00008002ff0075a7 */ /* 0x000e640008001005 */
[----:B-1----:R-:W-:Y:S05]  /*2870*/  @P0 BRA `(.L_x_44) ;  /* 0x0000000000080947 */ /* 0x002fea0003800000 */
[----:B------:R-:W1:Y:S02]  /*2880*/  SYNCS.PHASECHK.TRANS64.TRYWAIT P0, [UR5+0x80], R2 ;  /* 0x00008002ff0075a7 */ /* 0x000e640008001105 */
[----:B-1----:R-:W-:Y:S05]  /*2890*/  @!P0 BRA `(.L_x_45) ;  /* 0x0000004c00588947 */ /* 0x002fea0003800000 */
.L_x_44:
[----:B------:R-:W-:-:S04]  /*28a0*/  UIADD3 UR4, UPT, UPT, UR6, 0x1, URZ ;  /* 0x0000000106047890 */ /* 0x000fc8000fffe0ff */
[----:B------:R-:W-:-:S04]  /*28b0*/  UISETP.NE.AND UP0, UPT, UR4, 0x2, UPT ;  /* 0x000000020400788c */ /* 0x000fc8000bf05270 */
[----:B------:R-:W-:Y:S02]  /*28c0*/  USEL UR7, URZ, 0x1, UP0 ;  /* 0x00000001ff077887 */ /* 0x000fe40008000000 */
[----:B------:R-:W-:-:S04]  /*28d0*/  USEL UR4, UR4, URZ, UP0 ;  /* 0x000000ff04047287 */ /* 0x000fc80008000000 */
[----:B------:R-:W-:Y:S01]  /*28e0*/  ULEA UR4, UR4, UR37, 0x3 ;  /* 0x0000002504047291 */ /* 0x000fe2000f8e18ff */
[----:B-1----:R-:W-:-:S04]  /*28f0*/  LOP3.LUT R2, R12, UR7, RZ, 0x3c, !PT ;  /* 0x000000070c027c12 */ /* 0x002fc8000f8e3cff */
[----:B------:R-:W-:-:S04]  /*2900*/  SHF.L.U32 R0, R2, 0x1f, RZ ;  /* 0x0000001f02007819 */ /* 0x000fc800000006ff */
[----:B------:R-:W1:Y:S02]  /*2910*/  SYNCS.PHASECHK.TRANS64 P0, [UR4+0x80], R0 ;  /* 0x00008000ff0075a7 */ /* 0x000e640008001004 */
[----:B-1----:R-:W-:Y:S05]  /*2920*/  @P0 EXIT ;  /* 0x000000000000094d */ /* 0x002fea0003800000 */
[----:B------:R-:W-:Y:S02]  /*2930*/  SHF.L.U32 R2, R2, 0x1f, RZ ;  /* 0x0000001f02027819 */ /* 0x000fe400000006ff */
[----:B------:R-:W-:-:S07]  /*2940*/  MOV R0, UR4 ;  /* 0x0000000400007c02 */ /* 0x000fce0008000f00 */
.L_x_46:
[----:B-1----:R1:W2:Y:S02]  /*2950*/  SYNCS.PHASECHK.TRANS64.TRYWAIT P0, [R0+URZ+0x80], R2 ;  /* 0x00008002000075a7 */ /* 0x0022a400080011ff */
[----:B--2---:R-:W-:Y:S05]  /*2960*/  @!P0 NANOSLEEP.SYNCS 0x989680 ;  /* 0x009896800000895d */ /* 0x004fea0003900000 */
[----:B------:R-:W2:Y:S02]  /*2970*/  @!P0 SYNCS.PHASECHK.TRANS64 P0, [R0+URZ+0x80], R2 ;  /* 0x00008002000085a7 */ /* 0x000ea400080010ff */
[----:B--2---:R-:W-:Y:S05]  /*2980*/  @P0 EXIT ;  /* 0x000000000000094d */ /* 0x004fea0003800000 */
[----:B------:R-:W-:Y:S05]  /*2990*/  BRA `(.L_x_46) ;  /* 0xfffffffc00ec7947 */ /* 0x000fea000383ffff */
.L_x_39:
[----:B------:R-:W-:-:S09]  /*29a0*/  UISETP.NE.AND UP1, UPT, UR8, URZ, UPT ;  /* 0x000000ff0800728c */ /* 0x000fd2000bf25270 */
[----:B------:R-:W-:Y:S05]  /*29b0*/  BRA.U UP1, `(.L_x_47) ;  /* 0x0000000d017c7547 */ /* 0x000fea000b800000 */
[----:B------:R-:W-:Y:S01]  /*29c0*/  UMOV UR4, 0x40 ;  /* 0x0000004000047882 */ /* 0x000fe20000000000 */
[----:B------:R-:W-:Y:S01]  /*29d0*/  NOP ;  /* 0x0000000000007918 */ /* 0x000fe20000000000 */
[----:B------:R-:W-:Y:S01]  /*29e0*/  ULEA UR4, UR37, UR4, 0x18 ;  /* 0x0000000425047291 */ /* 0x000fe2000f8ec0ff */
[----:B------:R-:W-:Y:S02]  /*29f0*/  UMOV UR5, 0x400 ;  /* 0x0000040000057882 */ /* 0x000fe40000000000 */
[----:B------:R-:W-:-:S06]  /*2a00*/  ULEA UR37, UR37, UR5, 0x18 ;  /* 0x0000000525257291 */ /* 0x000fcc000f8ec0ff */
[----:B------:R-:W1:Y:S02]  /*2a10*/  LDS.U8 R0, [UR4+0x1c] ;  /* 0x00001c04ff007984 */ /* 0x000e640008000000 */
[----:B-1----:R-:W-:-:S13]  /*2a20*/  ISETP.NE.AND P0, PT, R0, RZ, PT ;  /* 0x000000ff0000720c */ /* 0x002fda0003f05270 */
[----:B------:R-:W-:Y:S05]  /*2a30*/  @P0 BRA `(.L_x_48) ;  /* 0x0000000000580947 */ /* 0x000fea0003800000 */
[----:B------:R-:W-:-:S13]  /*2a40*/  ELECT P0, URZ, PT ;  /* 0x0000000000ff782f */ /* 0x000fda0003800000 */
[----:B------:R-:W-:Y:S05]  /*2a50*/  @!P0 BRA `(.L_x_49) ;  /* 0x0000000000608947 */ /* 0x000fea0003800000 */
[----:B------:R-:W-:Y:S01]  /*2a60*/  UMOV UR5, 0x10 ;  /* 0x0000001000057882 */ /* 0x000fe20000000000 */
[----:B------:R-:W-:Y:S01]  /*2a70*/  HFMA2 R0, -RZ, RZ, 0, 5.9604644775390625e-08 ;  /* 0x00000001ff007431 */ /* 0x000fe200000001ff */
[----:B------:R-:W-:-:S03]  /*2a80*/  MOV R2, 0xffff ;  /* 0x0000ffff00027802 */ /* 0x000fc60000000f00 */
[----:B------:R-:W-:Y:S04]  /*2a90*/  DEPBAR.LE SB1, 0x36 ;  /* 0x00009d800000791a */ /* 0x000fe80000000000 */
[----:B------:R-:W1:Y:S02]  /*2aa0*/  UTCATOMSWS.FIND_AND_SET.ALIGN UP0, UR5, UR5 ;  /* 0x00000005000575e3 */ /* 0x000e640008000800 */
[----:B-1----:R-:W-:Y:S01]  /*2ab0*/  MOV R3, UR5 ;  /* 0x0000000500037c02 */ /* 0x002fe20008000f00 */
[----:B------:R-:W-:Y:S06]  /*2ac0*/  BRA.U UP0, `(.L_x_50) ;  /* 0x0000000100187547 */ /* 0x000fec000b800000 */
.L_x_51:
[----:B------:R-:W-:Y:S05]  /*2ad0*/  NANOSLEEP 0x64 ;  /* 0x000000640000795d */ /* 0x000fea0003800000 */
[----:B------:R-:W-:-:S05]  /*2ae0*/  UMOV UR5, 0x10 ;  /* 0x0000001000057882 */ /* 0x000fca0000000000 */
[----:B------:R-:W-:Y:S04]  /*2af0*/  DEPBAR.LE SB1, 0x36 ;  /* 0x00009d800000791a */ /* 0x000fe80000000000 */
[----:B------:R-:W1:Y:S02]  /*2b00*/  UTCATOMSWS.FIND_AND_SET.ALIGN UP0, UR5, UR5 ;  /* 0x00000005000575e3 */ /* 0x000e640008000800 */
[----:B-1----:R-:W-:Y:S01]  /*2b10*/  MOV R3, UR5 ;  /* 0x0000000500037c02 */ /* 0x002fe20008000f00 */
[----:B------:R-:W-:Y:S05]  /*2b20*/  BRA.U !UP0, `(.L_x_51) ;  /* 0xfffffffd08e87547 */ /* 0x000fea000b83ffff */
.L_x_50:
[-C--:B------:R-:W-:Y:S02]  /*2b30*/  SHF.L.U32 R2, R2, R3.reuse, RZ ;  /* 0x0000000302027219 */ /* 0x080fe400000006ff */
[----:B------:R-:W-:Y:S01]  /*2b40*/  SHF.L.U32 R0, R0, R3, RZ ;  /* 0x0000000300007219 */ /* 0x000fe200000006ff */
[----:B------:R-:W-:Y:S02]  /*2b50*/  IMAD.SHL.U32 R3, R3, 0x20, RZ ;  /* 0x0000002003037824 */ /* 0x000fe400078e00ff */
[----:B------:R1:W-:Y:S04]  /*2b60*/  ATOMS.OR RZ, [UR4+0x14], R2 ;  /* 0x00001402ffff798c */ /* 0x0003e8000b000004 */
[----:B------:R1:W-:Y:S04]  /*2b70*/  ATOMS.OR RZ, [UR4+0x18], R0 ;  /* 0x00001800ffff798c */ /* 0x0003e8000b000004 */
[----:B------:R1:W-:Y:S01]  /*2b80*/  STS [UR37+0x120], R3 ;  /* 0x00012003ff007988 */ /* 0x0003e20008000825 */
[----:B------:R-:W-:Y:S05]  /*2b90*/  BRA `(.L_x_49) ;  /* 0x0000000000107947 */ /* 0x000fea0003800000 */
.L_x_48:
[----:B------:R-:W-:Y:S02]  /*2ba0*/  MOV R0, 0xffffffff ;  /* 0xffffffff00007802 */ /* 0x000fe40000000f00 */
[----:B------:R-:W-:-:S03]  /*2bb0*/  MOV R2, 0x2be0 ;  /* 0x00002be000027802 */ /* 0x000fc60000000f00 */
[----:B------:R1:W-:Y:S04]  /*2bc0*/  STS [UR37+0x120], R0 ;  /* 0x00012000ff007988 */ /* 0x0003e80008000825 */
[----:B-1-3-5:R-:W-:Y:S05]  /*2bd0*/  CALL.REL.NOINC `($__internal_1_$__cuda_sm10x_tcgen05_guardrail_trap_phase_invalid_during_alloc) ;  /* 0x00000050002c7944 */ /* 0x02afea0003c00000 */
.L_x_49:
[----:B------:R-:W-:Y:S05]  /*2be0*/  WARPSYNC.ALL ;  /* 0x0000000000007948 */ /* 0x000fea0003800000 */
[----:B------:R-:W2:Y:S01]  /*2bf0*/  S2UR UR6, SR_CgaCtaId ;  /* 0x00000000000679c3 */ /* 0x000ea20000008800 */
[----:B------:R-:W-:Y:S01]  /*2c00*/  UMOV UR4, 0x400 ;  /* 0x0000040000047882 */ /* 0x000fe20000000000 */
[----:B------:R-:W-:-:S06]  /*2c10*/  NOP ;  /* 0x0000000000007918 */ /* 0x000fcc0000000000 */
[----:B------:R-:W-:Y:S06]  /*2c20*/  BAR.ARV 0x6, 0xa0 ;  /* 0x0182800000007b1d */ /* 0x000fec0000002000 */
[----:B------:R-:W4:Y:S01]  /*2c30*/  LDCU UR7, c[0x0][0x38c] ;  /* 0x00007180ff0777ac */ /* 0x000f220008000800 */
[----:B------:R-:W-:Y:S01]  /*2c40*/  IMAD.MOV.U32 R11, RZ, RZ, 0x1 ;  /* 0x00000001ff0b7424 */ /* 0x000fe200078e00ff */
[----:B------:R-:W-:Y:S01]  /*2c50*/  CS2R R8, SRZ ;  /* 0x0000000000087805 */ /* 0x000fe2000001ff00 */
[----:B------:R-:W-:Y:S01]  /*2c60*/  IMAD.MOV.U32 R10, RZ, RZ, RZ ;  /* 0x000000ffff0a7224 */ /* 0x000fe200078e00ff */
[----:B------:R-:W-:Y:S01]  /*2c70*/  UMOV UR18, URZ ;  /* 0x000000ff00127c82 */ /* 0x000fe20008000000 */
[----:B------:R-:W-:Y:S01]  /*2c80*/  UMOV UR17, URZ ;  /* 0x000000ff00117c82 */ /* 0x000fe20008000000 */
[----:B------:R-:W-:Y:S01]  /*2c90*/  UMOV UR22, 0x0 ;  /* 0x0000000000167882 */ /* 0x000fe20000000000 */
[----:B------:R-:W-:Y:S01]  /*2ca0*/  UMOV UR23, 0x8100490 ;  /* 0x0810049000177882 */ /* 0x000fe20000000000 */
[----:B------:R-:W-:Y:S01]  /*2cb0*/  UMOV UR20, 0x0 ;  /* 0x0000000000147882 */ /* 0x000fe20000000000 */
[----:B------:R-:W-:Y:S01]  /*2cc0*/  UMOV UR21, 0x8100490 ;  /* 0x0810049000157882 */ /* 0x000fe20000000000 */
[----:B--2---:R-:W-:Y:S01]  /*2cd0*/  ULEA UR6, UR6, UR4, 0x18 ;  /* 0x0000000406067291 */ /* 0x004fe2000f8ec0ff */
[----:B------:R-:W2:Y:S03]  /*2ce0*/  LDCU UR4, c[0x0][0x38c] ;  /* 0x00007180ff0477ac */ /* 0x000ea60008000800 */
[----:B------:R-:W-:-:S02]  /*2cf0*/  UIADD3 UR11, UPT, UPT, UR6, 0x6400, URZ ;  /* 0x00006400060b7890 */ /* 0x000fc4000fffe0ff */
[----:B----4-:R-:W-:-:S03]  /*2d00*/  UIADD3 UR7, UPT, UPT, UR7, 0x1f, URZ ;  /* 0x0000001f07077890 */ /* 0x010fc6000fffe0ff */
[----:B-1----:R-:W1:Y:S01]  /*2d10*/  LDS R0, [UR6+0x120] ;  /* 0x00012006ff007984 */ /* 0x002e620008000800 */
[----:B------:R-:W-:Y:S02]  /*2d20*/  UIADD3 UR12, UPT, UPT, UR6, 0xc400, URZ ;  /* 0x0000c400060c7890 */ /* 0x000fe4000fffe0ff */
[----:B------:R-:W-:Y:S02]  /*2d30*/  USHF.R.S32.HI UR5, URZ, 0x1f, UR7 ;  /* 0x0000001fff057899 */ /* 0x000fe40008011407 */
[----:B------:R-:W-:Y:S02]  /*2d40*/  USHF.R.U32.HI UR11, URZ, 0x4, UR11 ;  /* 0x00000004ff0b7899 */ /* 0x000fe4000801160b */
[----:B------:R-:W-:Y:S02]  /*2d50*/  ULEA.HI UR5, UR5, UR7, URZ, 0x5 ;  /* 0x0000000705057291 */ /* 0x000fe4000f8f28ff */
[----:B------:R-:W-:Y:S02]  /*2d60*/  USHF.R.U32.HI UR12, URZ, 0x4, UR12 ;  /* 0x00000004ff0c7899 */ /* 0x000fe4000801160c */
[----:B------:R-:W-:-:S02]  /*2d70*/  USHF.R.S32.HI UR5, URZ, 0x5, UR5 ;  /* 0x00000005ff057899 */ /* 0x000fc40008011405 */
[----:B------:R-:W-:Y:S02]  /*2d80*/  ULOP3.LUT UR11, UR11, 0x3fff, URZ, 0xc0, !UPT ;  /* 0x00003fff0b0b7892 */ /* 0x000fe4000f8ec0ff */
[----:B------:R-:W-:Y:S02]  /*2d90*/  UISETP.LT.AND UP0, UPT, UR5, 0x1, UPT ;  /* 0x000000010500788c */ /* 0x000fe4000bf01270 */
[----:B------:R-:W-:Y:S02]  /*2da0*/  ULOP3.LUT UR12, UR12, 0x3fff, URZ, 0xc0, !UPT ;  /* 0x00003fff0c0c7892 */ /* 0x000fe4000f8ec0ff */
[----:B------:R-:W-:Y:S02]  /*2db0*/  USEL UR10, UR5, 0x1, !UP0 ;  /* 0x00000001050a7887 */ /* 0x000fe4000c000000 */
[----:B------:R-:W-:Y:S02]  /*2dc0*/  ULOP3.LUT UR11, UR11, 0x10000, URZ, 0xfc, !UPT ;  /* 0x000100000b0b7892 */ /* 0x000fe4000f8efcff */
[----:B------:R-:W-:-:S02]  /*2dd0*/  ULOP3.LUT UR12, UR12, 0x10000, URZ, 0xfc, !UPT ;  /* 0x000100000c0c7892 */ /* 0x000fc4000f8efcff */
[----:B------:R-:W-:Y:S02]  /*2de0*/  UIADD3 UR10, UPT, UPT, -UR10, URZ, URZ ;  /* 0x000000ff0a0a7290 */ /* 0x000fe4000fffe1ff */
[----:B--2---:R-:W-:Y:S01]  /*2df0*/  UISETP.GE.AND UP3, UPT, UR4, 0x1, UPT ;  /* 0x000000010400788c */ /* 0x004fe2000bf66270 */
[----:B-1----:R-:W-:-:S15]  /*2e00*/  R2UR UR19, R0 ;  /* 0x00000000001372ca */ /* 0x002fde00000e0000 */
.L_x_58:
[----:B------:R-:W-:Y:S02]  /*2e10*/  LEA R0, R10, UR6, 0x3 ;  /* 0x000000060a007c11 */ /* 0x000fe4000f8e18ff */
[----:B------:R-:W-:Y:S02]  /*2e20*/  SHF.L.U32 R2, R9, 0x1f, RZ ;  /* 0x0000001f09027819 */ /* 0x000fe400000006ff */
[----:B------:R-:W-:Y:S01]  /*2e30*/  PLOP3.LUT P0, PT, PT, PT, UP3, 0x80, 0x8 ;  /* 0x000000000008781c */ /* 0x000fe20003f0f038 */
[----:B------:R-:W-:Y:S01]  /*2e40*/  VIADD R3, R0, 0x80 ;  /* 0x0000008000037836 */ /* 0x000fe20000000000 */
[----:B-1----:R-:W1:Y:S02]  /*2e50*/  SYNCS.PHASECHK.TRANS64.TRYWAIT P1, [R0+URZ+0x70], R2 ;  /* 0x00007002000075a7 */ /* 0x002e6400080211ff */
[----:B-1--4-:R-:W-:Y:S09]  /*2e60*/  @!P1 BRA `(.L_x_52) ;  /* 0x0000004400fc9947 */ /* 0x012ff20003800000 */
.L_x_127:
[----:B------:R-:W-:Y:S01]  /*2e70*/  LEA R4, R10, UR6, 0x4 ;  /* 0x000000060a047c11 */ /* 0x000fe2000f8e20ff */
[----:B------:R-:W-:Y:S01]  /*2e80*/  @UP3 ULEA UR4, UR17, UR6, 0x3 ;  /* 0x0000000611043291 */ /* 0x000fe2000f8e18ff */
[----:B------:R-:W-:Y:S01]  /*2e90*/  PLOP3.LUT P2, PT, PT, PT, PT, 0x80, 0x8 ;  /* 0x000000000008781c */ /* 0x000fe20003f4f070 */
[----:B------:R-:W-:Y:S01]  /*2ea0*/  ULEA UR8, UR18, UR6, 0x3 ;  /* 0x0000000612087291 */ /* 0x000fe2000f8e18ff */
[----:B------:R-:W-:Y:S01]  /*2eb0*/  PRMT R3, RZ, 0x654, R3 ;  /* 0x00000654ff037816 */ /* 0x000fe20000000003 */
[----:B------:R-:W-:Y:S01]  /*2ec0*/  ULEA UR9, UR18, UR19, 0x6 ;  /* 0x0000001312097291 */ /* 0x000fe2000f8e30ff */
[----:B------:R-:W2:Y:S01]  /*2ed0*/  LDS.128 R4, [R4+0x100] ;  /* 0x0001000004047984 */ /* 0x000ea20000000c00 */
[----:B-1----:R-:W-:Y:S02]  /*2ee0*/  @P0 SHF.L.U32 R2, R8, 0x1f, RZ ;  /* 0x0000001f08020819 */ /* 0x002fe400000006ff */
[----:B------:R-:W-:Y:S01]  /*2ef0*/  SHF.L.U32 R0, R11, 0x1f, RZ ;  /* 0x0000001f0b007819 */ /* 0x000fe200000006ff */
[----:B------:R-:W-:Y:S01]  /*2f00*/  @!PT LDS RZ, [RZ] ;  /* 0x00000000fffff984 */ /* 0x000fe20000000800 */
[----:B------:R-:W-:Y:S01]  /*2f10*/  @!PT LDS RZ, [RZ] ;  /* 0x00000000fffff984 */ /* 0x000fe20000000800 */
[----:B------:R-:W-:Y:S01]  /*2f20*/  @!PT LDS RZ, [RZ] ;  /* 0x00000000fffff984 */ /* 0x000fe20000000800 */
[----:B------:R-:W-:Y:S01]  /*2f30*/  @!PT LDS RZ, [RZ] ;  /* 0x00000000fffff984 */ /* 0x000fe20000000800 */
[----:B------:R1:W-:Y:S06]  /*2f40*/  MEMBAR.ALL.CTA ;  /* 0x0000000000007992 */ /* 0x0003ec0000008000 */
[----:B-1----:R-:W1:Y:S02]  /*2f50*/  FENCE.VIEW.ASYNC.S ;  /* 0x00000000000073c6 */ /* 0x002e640000000000 */
[----:B-1----:R1:W-:Y:S01]  /*2f60*/  SYNCS.ARRIVE.TRANS64.RED.A1T0 RZ, [R3+URZ], RZ ;  /* 0x000000ff03ff79a7 */ /* 0x0023e200081004ff */
[----:B------:R1:W4:Y:S01]  /*2f70*/  @P0 SYNCS.PHASECHK.TRANS64.TRYWAIT P2, [UR4], R2 ;  /* 0x00000002ff0005a7 */ /* 0x0003220008041104 */
[----:B--2---:R-:W-:Y:S01]  /*2f80*/  LOP3.LUT P1, RZ, R6, 0x1, RZ, 0xc0, !PT ;  /* 0x0000000106ff7812 */ /* 0x004fe2000782c0ff */
[----:B------:R-:W2:Y:S02]  /*2f90*/  SYNCS.PHASECHK.TRANS64.TRYWAIT P0, [UR8+0xb0], R0 ;  /* 0x0000b000ff0075a7 */ /* 0x000ea40008001108 */
[----:B-12-4-:R-:W-:Y:S10]  /*2fa0*/  @!P0 BRA `(.L_x_53) ;  /* 0x0000004400c08947 */ /* 0x016ff40003800000 */
.L_x_129:
[----:B------:R-:W-:Y:S01]  /*2fb0*/  IADD3 R10, PT, PT, R10, 0x1, RZ ;  /* 0x000000010a0a7810 */ /* 0x000fe20007ffe0ff */
[----:B------:R-:W-:Y:S06]  /*2fc0*/  BRA.U !UP3, `(.L_x_54) ;  /* 0x000000010b987547 */ /* 0x000fec000b800000 */
[----:B------:R-:W-:Y:S01]  /*2fd0*/  UPLOP3.LUT UP4, UPT, UPT, UPT, UPT, 0x40, 0x4 ;  /* 0x000000000004789c */ /* 0x000fe20003f8e870 */
[----:B------:R-:W-:Y:S01]  /*2fe0*/  UMOV UR16, UR10 ;  /* 0x0000000a00107c82 */ /* 0x000fe20008000000 */
[----:B------:R-:W-:Y:S01]  /*2ff0*/  UMOV UR15, UR5 ;  /* 0x00000005000f7c82 */ /* 0x000fe20008000000 */
[----:B------:R-:W-:-:S08]  /*3000*/  UMOV UR14, UR17 ;  /* 0x00000011000e7c82 */ /* 0x000fd00008000000 */
.L_x_57:
[----:B------:R-:W-:Y:S02]  /*3010*/  UIADD3 UR16, UPT, UPT, UR16, 0x1, URZ ;  /* 0x0000000110107890 */ /* 0x000fe4000fffe0ff */
[----:B--2---:R-:W-:Y:S02]  /*3020*/  ULEA UR7, UR14, UR6, 0x3 ;  /* 0x000000060e077291 */ /* 0x004fe4000f8e18ff */
[----:B------:R-:W-:Y:S01]  /*3030*/  UISETP.NE.AND UP0, UPT, UR16, URZ, UPT ;  /* 0x000000ff1000728c */ /* 0x000fe2000bf05270 */
[----:B----4-:R-:W-:Y:S10]  /*3040*/  @P2 BRA `(.L_x_55) ;  /* 0x00000000000c2947 */ /* 0x010ff40003800000 */
[----:B-1----:R-:W-:Y:S04]  /*3050*/  SHF.L.U32 R2, R8, 0x1f, RZ ;  /* 0x0000001f08027819 */ /* 0x002fe800000006ff */
[----:B------:R-:W1:Y:S02]  /*3060*/  SYNCS.PHASECHK.TRANS64.TRYWAIT P0, [UR7], R2 ;  /* 0x00000002ff0075a7 */ /* 0x000e640008001107 */
[----:B-1----:R-:W-:Y:S05]  /*3070*/  @!P0 BRA `(.L_x_56) ;  /* 0x0000004400a48947 */ /* 0x002fea0003800000 */
.L_x_55:
[----:B------:R-:W-:Y:S01]  /*3080*/  UISETP.NE.AND UP1, UPT, UR15, 0x1, UPT ;  /* 0x000000010f00788c */ /* 0x000fe2000bf25270 */
[----:B------:R-:W-:Y:S01]  /*3090*/  PLOP3.LUT P2, PT, PT, PT, PT, 0x80, 0x8 ;  /* 0x000000000008781c */ /* 0x000fe20003f4f070 */
[----:B------:R-:W-:Y:S02]  /*30a0*/  UIADD3 UR17, UPT, UPT, UR14, 0x1, URZ ;  /* 0x000000010e117890 */ /* 0x000fe4000fffe0ff */
[----:B------:R-:W-:Y:S02]  /*30b0*/  ULEA UR24, UR14, UR12, 0x8 ;  /* 0x0000000c0e187291 */ /* 0x000fe4000f8e40ff */
[----:B------:R-:W-:Y:S01]  /*30c0*/  UISETP.NE.AND UP2, UPT, UR17, 0x3, UPT ;  /* 0x000000031100788c */ /* 0x000fe2000bf45270 */
[----:B------:R-:W-:Y:S01]  /*30d0*/  PLOP3.LUT P0, PT, PT, PT, UP1, 0x80, 0x8 ;  /* 0x000000000008781c */ /* 0x000fe20003f0f018 */
[----:B------:R-:W-:Y:S02]  /*30e0*/  ULEA UR26, UR14, UR11, 0x9 ;  /* 0x0000000b0e1a7291 */ /* 0x000fe4000f8e48ff */
[----:B------:R-:W-:Y:S02]  /*30f0*/  USEL UR13, URZ, 0x1, UP2 ;  /* 0x00000001ff0d7887 */ /* 0x000fe40009000000 */
[----:B------:R-:W-:Y:S02]  /*3100*/  USEL UR17, UR17, URZ, UP2 ;  /* 0x000000ff11117287 */ /* 0x000fe40009000000 */
[----:B------:R-:W-:Y:S02]  /*3110*/  UIADD3 UR30, UPT, UPT, UR24, 0x2, URZ ;  /* 0x00000002181e7890 */ /* 0x000fe4000fffe0ff */
[----:B------:R-:W-:Y:S01]  /*3120*/  @UP1 ULEA UR4, UR17, UR6, 0x3 ;  /* 0x0000000611041291 */ /* 0x000fe2000f8e18ff */
[----:B------:R-:W-:Y:S01]  /*3130*/  LOP3.LUT R8, R8, UR13, RZ, 0x3c, !PT ;  /* 0x0000000d08087c12 */ /* 0x000fe2000f8e3cff */
[----:B------:R-:W-:Y:S02]  /*3140*/  UIADD3 UR28, UPT, UPT, UR26, 0x2, URZ ;  /* 0x000000021a1c7890 */ /* 0x000fe4000fffe0ff */
[----:B------:R-:W-:Y:S01]  /*3150*/  UIADD3 UR7, UPT, UPT, UR7, 0x18, URZ ;  /* 0x0000001807077890 */ /* 0x000fe2000fffe0ff */
[----:B-1----:R-:W-:Y:S01]  /*3160*/  @P0 SHF.L.U32 R0, R8, 0x1f, RZ ;  /* 0x0000001f08000819 */ /* 0x002fe200000006ff */
[----:B------:R-:W-:Y:S01]  /*3170*/  UMOV UR25, 0x80004020 ;  /* 0x8000402000197882 */ /* 0x000fe20000000000 */
[----:B------:R-:W-:Y:S01]  /*3180*/  UMOV UR27, 0x80004020 ;  /* 0x80004020001b7882 */ /* 0x000fe20000000000 */
[----:B------:R-:W-:Y:S01]  /*3190*/  UMOV UR31, 0x80004020 ;  /* 0x80004020001f7882 */ /* 0x000fe20000000000 */
[----:B------:R2:W4:Y:S01]  /*31a0*/  @P0 SYNCS.PHASECHK.TRANS64.TRYWAIT P2, [UR4], R0 ;  /* 0x00000000ff0005a7 */ /* 0x0005220008041104 */
[----:B------:R-:W-:Y:S01]  /*31b0*/  UIADD3 UR15, UPT, UPT, UR15, -0x1, URZ ;  /* 0xffffffff0f0f7890 */ /* 0x000fe2000fffe0ff */
[----:B------:R2:W-:Y:S01]  /*31c0*/  UTCHMMA gdesc[UR26], gdesc[UR24], tmem[UR9], tmem[UR22], idesc[UR23], UP4 ;  /* 0x00ff16181a0075ea */ /* 0x0005e2000a000009 */
[----:B------:R-:W-:Y:S01]  /*31d0*/  UPLOP3.LUT UP4, UPT, UPT, UPT, UPT, 0x80, 0x8 ;  /* 0x000000000008789c */ /* 0x000fe20003f8f070 */
[----:B------:R-:W-:Y:S01]  /*31e0*/  UMOV UR29, 0x80004020 ;  /* 0x80004020001d7882 */ /* 0x000fe20000000000 */
[----:B------:R-:W-:Y:S01]  /*31f0*/  UMOV UR14, UR17 ;  /* 0x00000011000e7c82 */ /* 0x000fe20008000000 */
[----:B------:R2:W-:Y:S01]  /*3200*/  UTCHMMA gdesc[UR28], gdesc[UR30], tmem[UR9], tmem[UR20], idesc[UR21], UPT ;  /* 0x00ff141e1c0075ea */ /* 0x0005e2000b800009 */
[----:B------:R2:W-:Y:S01]  /*3210*/  UTCBAR [UR7], URZ ;  /* 0x000000ff070073e9 */ /* 0x0005e200080000ff */
[----:B------:R-:W-:Y:S06]  /*3220*/  BRA.U UP0, `(.L_x_57) ;  /* 0xfffffffd00787547 */ /* 0x000fec000b83ffff */
.L_x_54:
[----:B------:R-:W-:Y:S01]  /*3230*/  UIADD3 UR18, UPT, UPT, UR18, 0x1, URZ ;  /* 0x0000000112127890 */ /* 0x000fe2000fffe0ff */
[C---:B------:R-:W-:Y:S01]  /*3240*/  ISETP.NE.AND P0, PT, R10.reuse, 0x2, PT ;  /* 0x000000020a00780c */ /* 0x040fe20003f05270 */
[----:B------:R-:W-:Y:S02]  /*3250*/  UIADD3 UR8, UPT, UPT, UR8, 0x90, URZ ;  /* 0x0000009008087890 */ /* 0x000fe4000fffe0ff */
[----:B------:R-:W-:Y:S01]  /*3260*/  UISETP.NE.AND UP0, UPT, UR18, 0x4, UPT ;  /* 0x000000041200788c */ /* 0x000fe2000bf05270 */
[----:B-12---:R-:W-:Y:S02]  /*3270*/  SEL R0, RZ, 0x1, P0 ;  /* 0x00000001ff007807 */ /* 0x006fe40000000000 */
[----:B------:R-:W-:Y:S01]  /*3280*/  SEL R10, R10, RZ, P0 ;  /* 0x000000ff0a0a7207 */ /* 0x000fe20000000000 */
[----:B------:R-:W-:Y:S01]  /*3290*/  USEL UR4, URZ, 0x1, UP0 ;  /* 0x00000001ff047887 */ /* 0x000fe20008000000 */
[----:B------:R-:W-:Y:S01]  /*32a0*/  LOP3.LUT R9, R9, R0, RZ, 0x3c, !PT ;  /* 0x0000000009097212 */ /* 0x000fe200078e3cff */
[----:B------:R-:W-:Y:S01]  /*32b0*/  USEL UR18, UR18, URZ, UP0 ;  /* 0x000000ff12127287 */ /* 0x000fe20008000000 */
[----:B------:R1:W-:Y:S03]  /*32c0*/  UTCBAR [UR8], URZ ;  /* 0x000000ff080073e9 */ /* 0x0003e600080000ff */
[----:B------:R-:W-:Y:S01]  /*32d0*/  LOP3.LUT R11, R11, UR4, RZ, 0x3c, !PT ;  /* 0x000000040b0b7c12 */ /* 0x000fe2000f8e3cff */
[----:B------:R-:W-:Y:S07]  /*32e0*/  @P1 BRA `(.L_x_58) ;  /* 0xfffffff800c81947 */ /* 0x000fee000383ffff */
[----:B------:R-:W2:Y:S01]  /*32f0*/  S2UR UR4, SR_CgaCtaId ;  /* 0x00000000000479c3 */ /* 0x000ea20000008800 */
[----:B------:R-:W-:Y:S01]  /*3300*/  ELECT P0, URZ, PT ;  /* 0x0000000000ff782f */ /* 0x000fe20003800000 */
[----:B------:R-:W-:Y:S01]  /*3310*/  IMAD.MOV.U32 R0, RZ, RZ, 0x1 ;  /* 0x00000001ff007424 */ /* 0x000fe200078e00ff */
[----:B------:R-:W-:Y:S01]  /*3320*/  UIADD3 UR6, UPT, UPT, UR6, 0xb0, URZ ;  /* 0x000000b006067890 */ /* 0x000fe2000fffe0ff */
[----:B------:R-:W-:Y:S01]  /*3330*/  SHF.L.U32 R2, R11, 0x1f, RZ ;  /* 0x0000001f0b027819 */ /* 0x000fe200000006ff */
[----:B------:R-:W-:-:S03]  /*3340*/  UMOV UR5, 0x40 ;  /* 0x0000004000057882 */ /* 0x000fc60000000000 */
[----:B------:R-:W-:Y:S01]  /*3350*/  UVIRTCOUNT.DEALLOC.SMPOOL 0x80 ;  /* 0x000000800000784c */ /* 0x000fe20000000000 */
[----:B--2---:R-:W-:Y:S02]  /*3360*/  ULEA UR4, UR4, UR5, 0x18 ;  /* 0x0000000504047291 */ /* 0x004fe4000f8ec0ff */
[----:B------:R-:W-:-:S07]  /*3370*/  ULEA UR5, UR18, UR6, 0x3 ;  /* 0x0000000612057291 */ /* 0x000fce000f8e18ff */
[----:B------:R2:W-:Y:S02]  /*3380*/  @P0 STS.U8 [UR4+0x1c], R0 ;  /* 0x00001c00ff000988 */ /* 0x0005e40008000004 */
[----:B------:R-:W3:Y:S02]  /*3390*/  SYNCS.PHASECHK.TRANS64.TRYWAIT P0, [UR5], R2 ;  /* 0x00000002ff0075a7 */ /* 0x000ee40008001105 */
[----:B--23--:R-:W-:Y:S05]  /*33a0*/  @!P0 BRA `(.L_x_59) ;  /* 0x0000004000f08947 */ /* 0x00cfea0003800000 */
.L_x_132:
[----:B------:R-:W-:-:S04]  /*33b0*/  UIADD3 UR7, UPT, UPT, UR18, 0x1, URZ ;  /* 0x0000000112077890 */ /* 0x000fc8000fffe0ff */
[----:B------:R-:W-:-:S04]  /*33c0*/  UISETP.NE.AND UP0, UPT, UR7, 0x4, UPT ;  /* 0x000000040700788c */ /* 0x000fc8000bf05270 */
[----:B-1----:R-:W-:Y:S02]  /*33d0*/  USEL UR8, URZ, 0x1, UP0 ;  /* 0x00000001ff087887 */ /* 0x002fe40008000000 */
[----:B------:R-:W-:-:S04]  /*33e0*/  USEL UR7, UR7, URZ, UP0 ;  /* 0x000000ff07077287 */ /* 0x000fc80008000000 */
[----:B------:R-:W-:Y:S01]  /*33f0*/  ULEA UR5, UR7, UR6, 0x3 ;  /* 0x0000000607057291 */ /* 0x000fe2000f8e18ff */
[----:B--2---:R-:W-:-:S04]  /*3400*/  LOP3.LUT R2, R11, UR8, RZ, 0x3c, !PT ;  /* 0x000000080b027c12 */ /* 0x004fc8000f8e3cff */
[----:B------:R-:W-:-:S04]  /*3410*/  SHF.L.U32 R3, R2, 0x1f, RZ ;  /* 0x0000001f02037819 */ /* 0x000fc800000006ff */
[----:B------:R-:W1:Y:S02]  /*3420*/  SYNCS.PHASECHK.TRANS64.TRYWAIT P0, [UR5], R3 ;  /* 0x00000003ff0075a7 */ /* 0x000e640008001105 */
[----:B-1----:R-:W-:Y:S05]  /*3430*/  @!P0 BRA `(.L_x_60) ;  /* 0x0000004000e48947 */ /* 0x002fea0003800000 */
.L_x_134:
        /* <DEDUP_REMOVED lines=9> */
.L_x_136:
[----:B------:R-:W-:-:S04]  /*34d0*/  UIADD3 UR7, UPT, UPT, UR7, 0x1, URZ ;  /* 0x0000000107077890 */ /* 0x000fc8000fffe0ff */
[----:B------:R-:W-:-:S04]  /*34e0*/  UISETP.NE.AND UP0, UPT, UR7, 0x4, UPT ;  /* 0x000000040700788c */ /* 0x000fc8000bf05270 */
[----:B------:R-:W-:Y:S02]  /*34f0*/  USEL UR5, URZ, 0x1, UP0 ;  /* 0x00000001ff057887 */ /* 0x000fe40008000000 */
[----:B------:R-:W-:-:S04]  /*3500*/  USEL UR7, UR7, URZ, UP0 ;  /* 0x000000ff07077287 */ /* 0x000fc80008000000 */
[----:B------:R-:W-:Y:S01]  /*3510*/  ULEA UR7, UR7, UR6, 0x3 ;  /* 0x0000000607077291 */ /* 0x000fe2000f8e18ff */
[----:B------:R-:W-:-:S04]  /*3520*/  LOP3.LUT R2, R2, UR5, RZ, 0x3c, !PT ;  /* 0x0000000502027c12 */ /* 0x000fc8000f8e3cff */
[----:B------:R-:W-:-:S04]  /*3530*/  SHF.L.U32 R2, R2, 0x1f, RZ ;  /* 0x0000001f02027819 */ /* 0x000fc800000006ff */
[----:B------:R-:W2:Y:S02]  /*3540*/  SYNCS.PHASECHK.TRANS64.TRYWAIT P0, [UR7], R2 ;  /* 0x00000002ff0075a7 */ /* 0x000ea40008001107 */
[----:B--2---:R-:W-:Y:S05]  /*3550*/  @!P0 BRA `(.L_x_62) ;  /* 0x0000004000cc8947 */ /* 0x004fea0003800000 */
.L_x_138:
[----:B------:R-:W-:Y:S01]  /*3560*/  NOP ;  /* 0x0000000000007918 */ /* 0x000fe20000000000 */
[----:B-1----:R-:W1:Y:S01]  /*3570*/  LDS R0, [UR4+0x14] ;  /* 0x00001404ff007984 */ /* 0x002e620008000800 */
[----:B------:R-:W-:Y:S01]  /*3580*/  ULOP3.LUT UR6, UR19, 0xffff, URZ, 0xc0, !UPT ;  /* 0x0000ffff13067892 */ /* 0x000fe2000f8ec0ff */
[----:B------:R-:W-:Y:S01]  /*3590*/  UMOV UR8, 0xffff ;  /* 0x0000ffff00087882 */ /* 0x000fe20000000000 */
[----:B------:R-:W-:Y:S02]  /*35a0*/  UMOV UR5, 0x1 ;  /* 0x0000000100057882 */ /* 0x000fe40000000000 */
[----:B------:R-:W-:-:S04]  /*35b0*/  USHF.R.U32.HI UR6, URZ, 0x5, UR6 ;  /* 0x00000005ff067899 */ /* 0x000fc80008011606 */
[----:B------:R-:W-:Y:S02]  /*35c0*/  USHF.L.U32 UR8, UR8, UR6, URZ ;  /* 0x0000000608087299 */ /* 0x000fe400080006ff */
[----:B------:R-:W-:-:S04]  /*35d0*/  USHF.L.U32 UR5, UR5, UR6, URZ ;  /* 0x0000000605057299 */ /* 0x000fc800080006ff */
[----:B-1----:R-:W-:-:S04]  /*35e0*/  LOP3.LUT R0, R0, UR8, RZ, 0xc0, !PT ;  /* 0x0000000800007c12 */ /* 0x002fc8000f8ec0ff */
[----:B------:R-:W-:-:S13]  /*35f0*/  ISETP.NE.AND P0, PT, R0, UR8, PT ;  /* 0x0000000800007c0c */ /* 0x000fda000bf05270 */
[----:B------:R-:W-:Y:S05]  /*3600*/  @P0 BRA `(.L_x_63) ;  /* 0x0000000000580947 */ /* 0x000fea0003800000 */
[----:B------:R-:W1:Y:S02]  /*3610*/  LDS R0, [UR4+0x18] ;  /* 0x00001804ff007984 */ /* 0x000e640008000800 */
[----:B-1----:R-:W-:-:S04]  /*3620*/  LOP3.LUT R0, R0, UR5, RZ, 0xc0, !PT ;  /* 0x0000000500007c12 */ /* 0x002fc8000f8ec0ff */
[----:B------:R-:W-:-:S13]  /*3630*/  ISETP.NE.AND P0, PT, R0, UR5, PT ;  /* 0x0000000500007c0c */ /* 0x000fda000bf05270 */
[----:B------:R-:W-:Y:S05]  /*3640*/  @P0 BRA `(.L_x_64) ;  /* 0x00000000003c0947 */ /* 0x000fea0003800000 */
[----:B------:R-:W1:Y:S01]  /*3650*/  S2R R2, SR_LANEID ;  /* 0x0000000000027919 */ /* 0x000e620000000000 */
[----:B------:R-:W-:Y:S01]  /*3660*/  ULOP3.LUT UR8, URZ, UR8, URZ, 0x33, !UPT ;  /* 0x00000008ff087292 */ /* 0x000fe2000f8e33ff */
[----:B------:R-:W-:Y:S02]  /*3670*/  VOTEU.ANY UR7, UPT, PT ;  /* 0x0000000000077886 */ /* 0x000fe400038e0100 */
[----:B------:R-:W-:-:S03]  /*3680*/  UFLO.U32 UR7, UR7 ;  /* 0x00000007000772bd */ /* 0x000fc600080e0000 */
[----:B------:R-:W-:-:S04]  /*3690*/  IMAD.U32 R0, RZ, RZ, UR8 ;  /* 0x00000008ff007e24 */ /* 0x000fc8000f8e00ff */
[----:B------:R2:W3:Y:S02]  /*36a0*/  REDUX UR6, R0 ;  /* 0x00000000000673c4 */ /* 0x0004e40000000000 */
[----:B------:R1:W-:Y:S02]  /*36b0*/  UTCATOMSWS.AND URZ, UR8 ;  /* 0x0000000800ff79e3 */ /* 0x0003e40008000000 */
[----:B-1----:R-:W-:Y:S02]  /*36c0*/  ISETP.EQ.U32.AND P0, PT, R2, UR7, PT ;  /* 0x0000000702007c0c */ /* 0x002fe4000bf02070 */
[----:B--2---:R-:W-:Y:S02]  /*36d0*/  LOP3.LUT R0, RZ, UR5, RZ, 0x33, !PT ;  /* 0x00000005ff007c12 */ /* 0x004fe4000f8e33ff */
[----:B---3--:R-:W-:Y:S02]  /*36e0*/  MOV R2, UR6 ;  /* 0x0000000600027c02 */ /* 0x008fe40008000f00 */
[----:B------:R-:W1:Y:S07]  /*36f0*/  REDUX UR5, R0 ;  /* 0x00000000000573c4 */ /* 0x000e6e0000000000 */
[----:B------:R2:W-:Y:S01]  /*3700*/  @P0 ATOMS.AND RZ, [UR4+0x14], R2 ;  /* 0x00001402ffff098c */ /* 0x0005e2000a800004 */
[----:B-1----:R-:W-:-:S05]  /*3710*/  IMAD.U32 R0, RZ, RZ, UR5 ;  /* 0x00000005ff007e24 */ /* 0x002fca000f8e00ff */
[----:B------:R2:W-:Y:S01]  /*3720*/  @P0 ATOMS.AND RZ, [UR4+0x18], R0 ;  /* 0x00001800ffff098c */ /* 0x0005e2000a800004 */
[----:B------:R-:W-:Y:S05]  /*3730*/  BRA `(.L_x_65) ;  /* 0x0000000000147947 */ /* 0x000fea0003800000 */
.L_x_64:
[----:B------:R-:W-:Y:S02]  /*3740*/  MOV R2, 0x3760 ;  /* 0x0000376000027802 */ /* 0x000fe40000000f00 */
[----:B----45:R-:W-:Y:S05]  /*3750*/  CALL.REL.NOINC `($__internal_0_$__cuda_sm10x_tcgen05_guardrail_trap_col_being_dealloced_not_returned_by_alloc) ;  /* 0x0000004400407944 */ /* 0x030fea0003c00000 */
[----:B------:R-:W-:Y:S05]  /*3760*/  BRA `(.L_x_65) ;  /* 0x0000000000087947 */ /* 0x000fea0003800000 */
.L_x_63:
[----:B------:R-:W-:Y:S02]  /*3770*/  MOV R2, 0x3790 ;  /* 0x0000379000027802 */ /* 0x000fe40000000f00 */
[----:B----45:R-:W-:Y:S05]  /*3780*/  CALL.REL.NOINC `($__internal_2_$__cuda_sm10x_tcgen05_guardrail_trap_unallocated_columns_being_dealloced) ;  /* 0x00000044004c7944 */ /* 0x030fea0003c00000 */
.L_x_65:
[----:B------:R-:W-:Y:S01]  /*3790*/  NOP ;  /* 0x0000000000007918 */ /* 0x000fe20000000000 */
[----:B------:R-:W-:Y:S05]  /*37a0*/  EXIT ;  /* 0x000000000000794d */ /* 0x000fea0003800000 */
.L_x_47:
[----:B------:R-:W-:-:S09]  /*37b0*/  UISETP.NE.OR UP2, UPT, UR8, 0x3, !UP2 ;  /* 0x000000030800788c */ /* 0x000fd2000d745670 */
[----:B------:R-:W-:Y:S05]  /*37c0*/  BRA.U UP2, `(.L_x_66) ;  /* 0x0000000d02b07547 */ /* 0x000fea000b800000 */
[----:B------:R-:W1:Y:S01]  /*37d0*/  LDC R0, c[0x0][0xb30] ;  /* 0x0002cc00ff007b82 */ /* 0x000e620000000800 */
[----:B------:R-:W2:Y:S01]  /*37e0*/  LDCU.64 UR8, c[0x0][0x888] ;  /* 0x00011100ff0877ac */ /* 0x000ea20008000a00 */
[----:B------:R-:W-:Y:S02]  /*37f0*/  HFMA2 R27, -RZ, RZ, 0, 0 ;  /* 0x00000000ff1b7431 */ /* 0x000fe400000001ff */
[----:B------:R-:W-:Y:S01]  /*3800*/  IMAD.MOV.U32 R29, RZ, RZ, 0x1 ;  /* 0x00000001ff1d7424 */ /* 0x000fe200078e00ff */
[----:B------:R-:W-:Y:S01]  /*3810*/  MOV R25, 0x2000 ;  /* 0x0000200000197802 */ /* 0x000fe20000000f00 */
[----:B------:R-:W4:Y:S01]  /*3820*/  LDCU.64 UR4, c[0x0][0x890] ;  /* 0x00011200ff0477ac */ /* 0x000f220008000a00 */
[----:B------:R-:W-:Y:S01]  /*3830*/  IMAD.MOV.U32 R28, RZ, RZ, RZ ;  /* 0x000000ffff1c7224 */ /* 0x000fe200078e00ff */
[----:B------:R-:W3:Y:S01]  /*3840*/  LDC R24, c[0x0][0x370] ;  /* 0x0000dc00ff187b82 */ /* 0x000ee20000000800 */
[----:B------:R-:W-:Y:S01]  /*3850*/  UMOV UR7, 0x400 ;  /* 0x0000040000077882 */ /* 0x000fe20000000000 */
[----:B------:R-:W-:-:S02]  /*3860*/  UPLOP3.LUT UP1, UPT, UPT, UPT, UPT, 0x40, 0x4 ;  /* 0x000000000004789c */ /* 0x000fc40003f2e870 */
[----:B------:R-:W-:Y:S01]  /*3870*/  ULEA UR7, UR37, UR7, 0x18 ;  /* 0x0000000725077291 */ /* 0x000fe2000f8ec0ff */
[----:B------:R-:W-:-:S03]  /*3880*/  UMOV UR13, URZ ;  /* 0x000000ff000d7c82 */ /* 0x000fc60008000000 */
[----:B------:R-:W3:Y:S01]  /*3890*/  LDC R3, c[0x0][0xb0c] ;  /* 0x0002c300ff037b82 */ /* 0x000ee20000000800 */
[----:B--2---:R-:W-:Y:S02]  /*38a0*/  UISETP.NE.U32.AND UP3, UPT, UR8, URZ, UPT ;  /* 0x000000ff0800728c */ /* 0x004fe4000bf65070 */
[----:B----4-:R-:W-:-:S05]  /*38b0*/  UISETP.NE.U32.AND UP4, UPT, UR4, URZ, UPT ;  /* 0x000000ff0400728c */ /* 0x010fca000bf85070 */
[----:B------:R-:W2:Y:S01]  /*38c0*/  LDC R18, c[0x0][0xb20] ;  /* 0x0002c800ff127b82 */ /* 0x000ea20000000800 */
[----:B-1----:R-:W-:Y:S01]  /*38d0*/  ISETP.NE.AND P1, PT, R0, 0x1, PT ;  /* 0x000000010000780c */ /* 0x002fe20003f25270 */
[----:B------:R-:W-:Y:S02]  /*38e0*/  UISETP.NE.AND.EX UP3, UPT, UR9, URZ, UPT, UP3 ;  /* 0x000000ff0900728c */ /* 0x000fe4000bf65330 */
[----:B------:R-:W-:-:S04]  /*38f0*/  UISETP.NE.AND.EX UP4, UPT, UR5, URZ, UPT, UP4 ;  /* 0x000000ff0500728c */ /* 0x000fc8000bf85340 */
[----:B------:R-:W1:Y:S08]  /*3900*/  LDC.64 R30, c[0x0][0x348] ;  /* 0x0000d200ff1e7b82 */ /* 0x000e700000000a00 */
[----:B------:R-:W4:Y:S08]  /*3910*/  LDC.64 R16, c[0x0][0xb10] ;  /* 0x0002c400ff107b82 */ /* 0x000f300000000a00 */
[----:B------:R-:W1:Y:S08]  /*3920*/  LDC.64 R6, c[0x0][0xb18] ;  /* 0x0002c600ff067b82 */ /* 0x000e700000000a00 */
[----:B------:R-:W1:Y:S08]  /*3930*/  LDC.64 R4, c[0x0][0xb28] ;  /* 0x0002ca00ff047b82 */ /* 0x000e700000000a00 */
[----:B--23--:R-:W1:Y:S02]  /*3940*/  LDC R19, c[0x0][0x374] ;  /* 0x0000dd00ff137b82 */ /* 0x00ce640000000800 */
.L_x_75:
[C---:B------:R-:W-:Y:S02]  /*3950*/  LEA R0, R28.reuse, UR7, 0x3 ;  /* 0x000000071c007c11 */ /* 0x040fe4000f8e18ff */
[----:B------:R-:W-:Y:S02]  /*3960*/  SHF.L.U32 R2, R27, 0x1f, RZ ;  /* 0x0000001f1b027819 */ /* 0x000fe400000006ff */
[----:B------:R-:W-:Y:S02]  /*3970*/  LEA R20, R28, UR7, 0x4 ;  /* 0x000000071c147c11 */ /* 0x000fe4000f8e20ff */
[----:B--2---:R-:W2:Y:S02]  /*3980*/  SYNCS.PHASECHK.TRANS64.TRYWAIT P0, [R0+URZ+0x70], R2 ;  /* 0x00007002000075a7 */ /* 0x004ea400080011ff */
[----:B--2---:R-:W-:Y:S05]  /*3990*/  @!P0 BRA `(.L_x_67) ;  /* 0x0000003c00d48947 */ /* 0x004fea0003800000 */
.L_x_139:
[----:B------:R-:W-:Y:S01]  /*39a0*/  ISETP.GE.AND P0, PT, R40, 0x1, PT ;  /* 0x000000012800780c */ /* 0x000fe20003f06270 */
[----:B------:R-:W3:Y:S01]  /*39b0*/  LDS.128 R20, [R20+0x100] ;  /* 0x0001000014147984 */ /* 0x000ee20000000c00 */
[----:B--2---:R-:W-:Y:S01]  /*39c0*/  VIADD R0, R0, 0x80 ;  /* 0x0000008000007836 */ /* 0x004fe20000000000 */
[----:B------:R-:W-:Y:S01]  /*39d0*/  @!PT LDS RZ, [RZ] ;  /* 0x00000000fffff984 */ /* 0x000fe20000000800 */
[----:B------:R-:W-:Y:S01]  /*39e0*/  @!PT LDS RZ, [RZ] ;  /* 0x00000000fffff984 */ /* 0x000fe20000000800 */
[----:B------:R-:W-:Y:S01]  /*39f0*/  @!PT LDS RZ, [RZ] ;  /* 0x00000000fffff984 */ /* 0x000fe20000000800 */
[----:B------:R-:W-:Y:S01]  /*3a00*/  @!PT LDS RZ, [RZ] ;  /* 0x00000000fffff984 */ /* 0x000fe20000000800 */
[----:B------:R2:W-:Y:S06]  /*3a10*/  MEMBAR.ALL.CTA ;  /* 0x0000000000007992 */ /* 0x0005ec0000008000 */
[----:B--2---:R-:W2:Y:S01]  /*3a20*/  FENCE.VIEW.ASYNC.S ;  /* 0x00000000000073c6 */ /* 0x004ea20000000000 */
[----:B------:R-:W-:Y:S04]  /*3a30*/  PRMT R0, RZ, 0x654, R0 ;  /* 0x00000654ff007816 */ /* 0x000fe80000000000 */
[----:B--2---:R2:W-:Y:S01]  /*3a40*/  SYNCS.ARRIVE.TRANS64.RED.A1T0 RZ, [R0+URZ], RZ ;  /* 0x000000ff00ff79a7 */ /* 0x0045e200081004ff */
[----:B---3--:R-:W-:Y:S11]  /*3a50*/  LOP3.LUT P3, RZ, R22, 0x1, RZ, 0xc0, !PT ;  /* 0x0000000116ff7812 */ /* 0x008ff6000786c0ff */
[----:B------:R-:W-:Y:S02]  /*3a60*/  @!UPT UIADD3 URZ, UPT, UPT, URZ, URZ, URZ ;  /* 0x000000fffffff290 */ /* 0x000fe4000fffe0ff */
[----:B------:R-:W-:Y:S02]  /*3a70*/  @P3 MOV R11, R20 ;  /* 0x00000014000b3202 */ /* 0x000fe40000000f00 */
[----:B------:R-:W-:Y:S01]  /*3a80*/  @P3 LOP3.LUT R10, R21, 0xffff, RZ, 0xc0, !PT ;  /* 0x0000ffff150a3812 */ /* 0x000fe200078ec0ff */
[----:B--2---:R-:W-:Y:S06]  /*3a90*/  @!P0 BRA `(.L_x_68) ;  /* 0x0000000000a48947 */ /* 0x004fec0003800000 */
[-C--:B-1----:R-:W-:Y:S01]  /*3aa0*/  IMAD.HI.U32 R0, R19, R7.reuse, RZ ;  /* 0x0000000713007227 */ /* 0x082fe200078e00ff */
[----:B------:R-:W-:Y:S02]  /*3ab0*/  ISETP.NE.AND P0, PT, R6, 0x1, PT ;  /* 0x000000010600780c */ /* 0x000fe40003f05270 */
[----:B------:R-:W-:Y:S01]  /*3ac0*/  ISETP.NE.AND P2, PT, R40, 0x1, PT ;  /* 0x000000012800780c */ /* 0x000fe20003f45270 */
[----:B----4-:R-:W-:Y:S01]  /*3ad0*/  IMAD.HI.U32 R9, R24, R16, RZ ;  /* 0x0000001018097227 */ /* 0x010fe200078e00ff */
[----:B------:R-:W-:Y:S02]  /*3ae0*/  SHF.R.U32.HI R0, RZ, R18, R0 ;  /* 0x00000012ff007219 */ /* 0x000fe40000011600 */
[----:B------:R-:W-:Y:S01]  /*3af0*/  ISETP.NE.AND P4, PT, R3, 0x1, PT ;  /* 0x000000010300780c */ /* 0x000fe20003f85270 */
[----:B------:R-:W-:Y:S01]  /*3b00*/  IMAD.HI.U32 R13, R10, R7, RZ ;  /* 0x000000070a0d7227 */ /* 0x000fe200078e00ff */
[----:B------:R-:W-:Y:S02]  /*3b10*/  SHF.R.U32.HI R9, RZ, R17, R9 ;  /* 0x00000011ff097219 */ /* 0x000fe40000011609 */
[----:B------:R-:W-:Y:S01]  /*3b20*/  SEL R0, R19, R0, !P0 ;  /* 0x0000000013007207 */ /* 0x000fe20004000000 */
[----:B------:R-:W-:Y:S01]  /*3b30*/  IMAD.HI.U32 R12, R11, R16, RZ ;  /* 0x000000100b0c7227 */ /* 0x000fe200078e00ff */
[----:B------:R-:W-:Y:S03]  /*3b40*/  SEL R9, R24, R9, !P4 ;  /* 0x0000000918097207 */ /* 0x000fe60006000000 */
[-C--:B------:R-:W-:Y:S01]  /*3b50*/  IMAD.HI.U32 R8, R0, R4.reuse, RZ ;  /* 0x0000000400087227 */ /* 0x080fe200078e00ff */
[----:B------:R-:W-:Y:S03]  /*3b60*/  SHF.R.U32.HI R12, RZ, R17, R12 ;  /* 0x00000011ff0c7219 */ /* 0x000fe6000001160c */
[----:B------:R-:W-:Y:S01]  /*3b70*/  IMAD.HI.U32 R2, R9, R4, RZ ;  /* 0x0000000409027227 */ /* 0x000fe200078e00ff */
[-C--:B------:R-:W-:Y:S02]  /*3b80*/  @P2 SHF.R.U32.HI R0, RZ, R5.reuse, R8 ;  /* 0x00000005ff002219 */ /* 0x080fe40000011608 */
[----:B------:R-:W-:Y:S02]  /*3b90*/  SHF.R.U32.HI R8, RZ, R18, R13 ;  /* 0x00000012ff087219 */ /* 0x000fe4000001160d */
[----:B------:R-:W-:Y:S01]  /*3ba0*/  @P2 SHF.R.U32.HI R9, RZ, R5, R2 ;  /* 0x00000005ff092219 */ /* 0x000fe20000011602 */
[----:B------:R-:W-:Y:S01]  /*3bb0*/  IMAD R0, R40, R0, RZ ;  /* 0x0000000028007224 */ /* 0x000fe200078e02ff */
[----:B------:R-:W-:Y:S02]  /*3bc0*/  SEL R8, R10, R8, !P0 ;  /* 0x000000080a087207 */ /* 0x000fe40004000000 */
[----:B------:R-:W-:Y:S01]  /*3bd0*/  SEL R2, R11, R12, !P4 ;  /* 0x0000000c0b027207 */ /* 0x000fe20006000000 */
[----:B------:R-:W-:Y:S01]  /*3be0*/  IMAD R12, R40, R9, RZ ;  /* 0x00000009280c7224 */ /* 0x000fe200078e02ff */
[C---:B------:R-:W-:Y:S01]  /*3bf0*/  ISETP.GE.AND P0, PT, R8.reuse, R0, PT ;  /* 0x000000000800720c */ /* 0x040fe20003f06270 */
[----:B------:R-:W-:Y:S03]  /*3c00*/  IMAD.HI.U32 R0, R8, R4, RZ ;  /* 0x0000000408007227 */ /* 0x000fe600078e00ff */
[----:B------:R-:W-:Y:S02]  /*3c10*/  ISETP.GE.OR P0, PT, R2, R12, P0 ;  /* 0x0000000c0200720c */ /* 0x000fe40000706670 */
[-C--:B------:R-:W-:Y:S04]  /*3c20*/  SHF.R.U32.HI R0, RZ, R5.reuse, R0 ;  /* 0x00000005ff007219 */ /* 0x080fe80000011600 */
[----:B------:R-:W-:Y:S05]  /*3c30*/  SEL R13, R8, R0, !P2 ;  /* 0x00000000080d7207 */ /* 0x000fea0005000000 */
[----:B------:R-:W-:Y:S02]  /*3c40*/  IMAD.MOV R12, RZ, RZ, -R13 ;  /* 0x000000ffff0c7224 */ /* 0x000fe400078e0a0d */
[----:B------:R-:W-:Y:S04]  /*3c50*/  @!P0 IMAD.HI.U32 R0, R2, R4, RZ ;  /* 0x0000000402008227 */ /* 0x000fe800078e00ff */
[----:B------:R-:W-:Y:S01]  /*3c60*/  IMAD R12, R40, R12, R8 ;  /* 0x0000000c280c7224 */ /* 0x000fe200078e0208 */
[----:B------:R-:W-:Y:S04]  /*3c70*/  @!P0 SHF.R.U32.HI R0, RZ, R5, R0 ;  /* 0x00000005ff008219 */ /* 0x000fe80000011600 */
[----:B------:R-:W-:Y:S04]  /*3c80*/  @!P0 SEL R0, R2, R0, !P2 ;  /* 0x0000000002008207 */ /* 0x000fe80005000000 */
[----:B------:R-:W-:Y:S01]  /*3c90*/  @!P0 IADD3 R13, PT, PT, R13, -R0, RZ ;  /* 0x800000000d0d8210 */ /* 0x000fe20007ffe0ff */
[----:B------:R-:W-:Y:S01]  /*3ca0*/  @!P0 IMAD R0, R9, R12, R0 ;  /* 0x0000000c09008224 */ /* 0x000fe200078e0200 */
[----:B------:R-:W-:Y:S01]  /*3cb0*/  IADD3 R9, PT, PT, -R8, RZ, RZ ;  /* 0x000000ff08097210 */ /* 0x000fe20007ffe1ff */
[--C-:B------:R-:W-:Y:S02]  /*3cc0*/  IMAD.MOV R12, RZ, RZ, -R2.reuse ;  /* 0x000000ffff0c7224 */ /* 0x100fe400078e0a02 */
[----:B------:R-:W-:Y:S02]  /*3cd0*/  @!P0 IMAD R8, R13, R40, R2 ;  /* 0x000000280d088224 */ /* 0x000fe400078e0202 */
[----:B------:R-:W-:Y:S02]  /*3ce0*/  @!P0 IMAD.MOV.U32 R2, RZ, RZ, R0 ;  /* 0x000000ffff028224 */ /* 0x000fe400078e0000 */
[----:B------:R-:W-:Y:S02]  /*3cf0*/  IMAD R11, R3, R12, R11 ;  /* 0x0000000c030b7224 */ /* 0x000fe400078e020b */
[----:B------:R-:W-:Y:S02]  /*3d00*/  IMAD R10, R6, R9, R10 ;  /* 0x00000009060a7224 */ /* 0x000fe400078e020a */
[----:B------:R-:W-:Y:S02]  /*3d10*/  IMAD R11, R2, R3, R11 ;  /* 0x00000003020b7224 */ /* 0x000fe400078e020b */
[----:B------:R-:W-:Y:S02]  /*3d20*/  IMAD R10, R8, R6, R10 ;  /* 0x00000006080a7224 */ /* 0x000fe400078e020a */
.L_x_68:
[----:B------:R-:W-:Y:S05]  /*3d30*/  BRA.U UP1, `(.L_x_69) ;  /* 0x0000000101107547 */ /* 0x000fea000b800000 */
[----:B------:R-:W-:Y:S04]  /*3d40*/  MOV R2, UR6 ;  /* 0x0000000600027c02 */ /* 0x000fe80008000f00 */
[----:B------:R-:W-:Y:S04]  /*3d50*/  SHF.L.U32 R2, R2, 0x1f, RZ ;  /* 0x0000001f02027819 */ /* 0x000fe800000006ff */
[----:B------:R-:W2:Y:S02]  /*3d60*/  SYNCS.PHASECHK.TRANS64.TRYWAIT P0, [UR7+0x68], R2 ;  /* 0x00006802ff0075a7 */ /* 0x000ea40008001107 */
[----:B--2---:R-:W-:Y:S05]  /*3d70*/  @!P0 BRA `(.L_x_70) ;  /* 0x0000003800f08947 */ /* 0x004fea0003800000 */
.L_x_69:
[----:B------:R-:W-:Y:S02]  /*3d80*/  R2UR UR11, R15 ;  /* 0x000000000f0b72ca */ /* 0x000fe400000e0000 */
[----:B------:R-:W-:Y:S02]  /*3d90*/  R2UR UR10, R14 ;  /* 0x000000000e0a72ca */ /* 0x000fe400000e0000 */
[----:B------:R-:W-:Y:S04]  /*3da0*/  ISETP.NE.U32.AND P2, PT, RZ, UR4, PT ;  /* 0x00000004ff007c0c */ /* 0x000fe8000bf45070 */
[----:B------:R-:W-:Y:S05]  /*3db0*/  ISETP.NE.AND.EX P2, PT, RZ, UR5, PT, P2 ;  /* 0x00000005ff007c0c */ /* 0x000fea000bf45320 */
[----:B------:R-:W-:Y:S02]  /*3dc0*/  USHF.L.U32 UR11, UR11, 0x7, URZ ;  /* 0x000000070b0b7899 */ /* 0x000fe400080006ff */
[----:B------:R-:W-:Y:S01]  /*3dd0*/  USHF.L.U32 UR10, UR10, 0x6, URZ ;  /* 0x000000060a0a7899 */ /* 0x000fe200080006ff */
[----:B------:R-:W-:Y:S11]  /*3de0*/  BRA.U !UP4, `(.L_x_71) ;  /* 0x000000010c347547 */ /* 0x000ff6000b800000 */
[----:B------:R-:W-:Y:S01]  /*3df0*/  UPLOP3.LUT UP0, UPT, UPT, UPT, UP3, 0x80, 0x8 ;  /* 0x000000000008789c */ /* 0x000fe20003f0f030 */
[----:B--2---:R-:W-:Y:S02]  /*3e00*/  HFMA2 R0, -RZ, RZ, 0, 5.9604644775390625e-08 ;  /* 0x00000001ff007431 */ /* 0x004fe400000001ff */
[----:B------:R-:W-:Y:S03]  /*3e10*/  IMAD.MOV.U32 R88, RZ, RZ, 0x1 ;  /* 0x00000001ff587424 */ /* 0x000fe600078e00ff */
[----:B------:R-:W-:Y:S05]  /*3e20*/  PLOP3.LUT P0, PT, PT, PT, UP0, 0x80, 0x8 ;  /* 0x000000000008781c */ /* 0x000fea0003f0f008 */
[----:B------:R-:W2:Y:S01]  /*3e30*/  @UP0 LDCU.64 UR14, c[0x0][0x888] ;  /* 0x00011100ff0e07ac */ /* 0x000ea20008000a00 */
[----:B------:R-:W-:Y:S07]  /*3e40*/  @UP0 UIMAD UR8, UR36, UR4, URZ ;  /* 0x00000004240802a4 */ /* 0x000fee000f8e02ff */
[----:B------:R-:W-:Y:S01]  /*3e50*/  @!P0 PRMT R88, R0, 0x7610, R88 ;  /* 0x0000761000588816 */ /* 0x000fe20000000058 */
[----:B--2---:R-:W-:Y:S03]  /*3e60*/  @UP0 UIMAD.WIDE UR14, UR8, 0x4, UR14 ;  /* 0x00000004080e08a5 */ /* 0x004fe6000f8e020e */
[----:B------:R-:W2:Y:S03]  /*3e70*/  @!UP0 LDCU UR8, c[0x0][0x880] ;  /* 0x00011000ff0887ac */ /* 0x000ea60008000800 */
[----:B------:R-:W-:Y:S01]  /*3e80*/  IMAD.U32 R8, RZ, RZ, UR14 ;  /* 0x0000000eff087e24 */ /* 0x000fe2000f8e00ff */
[----:B------:R-:W-:Y:S05]  /*3e90*/  MOV R9, UR15 ;  /* 0x0000000f00097c02 */ /* 0x000fea0008000f00 */
[----:B-----5:R3:W5:Y:S02]  /*3ea0*/  @P0 LDG.E R49, desc[UR46][R8.64] ;  /* 0x0000002e08310981 */ /* 0x020764000c1e1900 */
[----:B--23--:R-:W-:Y:S07]  /*3eb0*/  @!P0 IMAD.U32 R49, RZ, RZ, UR8 ;  /* 0x00000008ff318e24 */ /* 0x00cfee000f8e00ff */
.L_x_71:
[----:B-----5:R-:W-:Y:S01]  /*3ec0*/  @!P2 FSETP.EQ.AND P0, PT, R49, RZ, PT ;  /* 0x000000ff3100a20b */ /* 0x020fe20003f02000 */
[----:B------:R-:W-:Y:S01]  /*3ed0*/  @!UPT UIADD3 URZ, UPT, UPT, URZ, URZ, URZ ;  /* 0x000000fffffff290 */ /* 0x000fe2000fffe0ff */
[----:B------:R-:W-:Y:S11]  /*3ee0*/  @!P2 BRA `(.L_x_72) ;  /* 0x000000000014a947 */ /* 0x000ff60003800000 */
[----:B------:R-:W-:Y:S02]  /*3ef0*/  LOP3.LUT P2, RZ, R88, 0xff, RZ, 0xc0, !PT ;  /* 0x000000ff58ff7812 */ /* 0x000fe4000784c0ff */
[----:B------:R-:W-:Y:S04]  /*3f00*/  PLOP3.LUT P0, PT, PT, PT, UP0, 0x80, 0x8 ;  /* 0x000000000008781c */ /* 0x000fe80003f0f008 */
[----:B------:R-:W-:Y:S07]  /*3f10*/  PLOP3.LUT P0, PT, P0, PT, PT, 0x8, 0x80 ;  /* 0x000000000080781c */ /* 0x000fee000070e170 */
[----:B------:R-:W-:Y:S11]  /*3f20*/  @P2 FSETP.EQ.AND P0, PT, R49, RZ, PT ;  /* 0x000000ff3100220b */ /* 0x000ff60003f02000 */
[----:B------:R-:W-:Y:S02]  /*3f30*/  @!UPT UIADD3 URZ, UPT, UPT, URZ, URZ, URZ ;  /* 0x000000fffffff290 */ /* 0x000fe4000fffe0ff */
.L_x_72:
[----:B------:R-:W-:Y:S01]  /*3f40*/  ULEA UR15, UR13, UR7, 0x3 ;  /* 0x000000070d0f7291 */ /* 0x000fe2000f8e18ff */
[----:B------:R-:W-:Y:S02]  /*3f50*/  SHF.L.U32 R9, R29, 0x1f, RZ ;  /* 0x0000001f1d097819 */ /* 0x000fe400000006ff */
[----:B------:R-:W-:Y:S04]  /*3f60*/  ELECT P4, URZ, PT ;  /* 0x0000000000ff782f */ /* 0x000fe80003880000 */
[----:B------:R-:W-:Y:S02]  /*3f70*/  PLOP3.LUT P4, PT, P0, P4, PT, 0xf2, 0x2f ;  /* 0x00000000002f781c */ /* 0x000fe40000789e72 */
[----:B------:R-:W3:Y:S11]  /*3f80*/  SYNCS.PHASECHK.TRANS64.TRYWAIT P2, [UR15+0x48], R9 ;  /* 0x00004809ff0075a7 */ /* 0x000ef6000804110f */
[----:B-1----:R-:W-:Y:S05]  /*3f90*/  @!P4 IADD3 R8, P0, PT, R30, 0x580, RZ ;  /* 0x000005801e08c810 */ /* 0x002fea0007f1e0ff */
[----:B--2---:R-:W-:Y:S01]  /*3fa0*/  @!P4 IMAD.X R2, RZ, RZ, R31, P0 ;  /* 0x000000ffff02c224 */ /* 0x004fe200000e061f */
[----:B---3--:R-:W-:Y:S07]  /*3fb0*/  @!P2 BRA `(.L_x_73) ;  /* 0x000000380078a947 */ /* 0x008fee0003800000 */
.L_x_142:
[----:B------:R-:W2:Y:S01]  /*3fc0*/  LDC.64 R12, c[0x0][0xb18] ;  /* 0x0002c600ff0c7b82 */ /* 0x000ea20000000a00 */
[----:B------:R-:W-:Y:S01]  /*3fd0*/  @!P4 R2UR UR8, R2 ;  /* 0x000000000208c2ca */ /* 0x000fe200000e0000 */
[----:B------:R-:W-:Y:S01]  /*3fe0*/  VOTEU.ALL UP2, P4 ;  /* 0x0000000000ff7886 */ /* 0x000fe20002040000 */
[----:B------:R-:W-:Y:S01]  /*3ff0*/  @!P4 R2UR UR9, R8 ;  /* 0x000000000809c2ca */ /* 0x000fe200000e0000 */
[----:B------:R-:W-:Y:S01]  /*4000*/  VOTEU.ALL UP1, P4 ;  /* 0x0000000000ff7886 */ /* 0x000fe20002020000 */
[----:B-1----:R-:W-:Y:S03]  /*4010*/  @!P4 IMAD.MOV.U32 R0, RZ, RZ, 0x2000 ;  /* 0x00002000ff00c424 */ /* 0x002fe600078e00ff */
[----:B------:R-:W1:Y:S01]  /*4020*/  @!P1 LDC R2, c[0x0][0xb0c] ;  /* 0x0002c300ff029b82 */ /* 0x000e620000000800 */
[----:B------:R-:W-:Y:S01]  /*4030*/  UMOV UR20, 0x0 ;  /* 0x0000000000147882 */ /* 0x000fe20000000000 */
[----:B------:R-:W-:Y:S01]  /*4040*/  UMOV UR21, 0x10000000 ;  /* 0x1000000000157882 */ /* 0x000fe20000000000 */
[----:B------:R-:W-:Y:S01]  /*4050*/  UMOV UR12, UR36 ;  /* 0x00000024000c7c82 */ /* 0x000fe20008000000 */
[----:B------:R-:W-:Y:S01]  /*4060*/  UIADD3 UR14, UPT, UPT, UR13, 0x1, URZ ;  /* 0x000000010d0e7890 */ /* 0x000fe2000fffe0ff */
[----:B------:R-:W-:Y:S01]  /*4070*/  @P3 SHF.R.U32.HI R26, RZ, 0x10, R21 ;  /* 0x00000010ff1a3819 */ /* 0x000fe20000011615 */
[----:B------:R-:W-:Y:S02]  /*4080*/  VIADD R28, R28, 0x1 ;  /* 0x000000011c1c7836 */ /* 0x000fe40000000000 */
[----:B------:R-:W-:Y:S01]  /*4090*/  IMAD.U32 R9, RZ, RZ, UR8 ;  /* 0x00000008ff097e24 */ /* 0x000fe2000f8e00ff */
[----:B------:R-:W-:Y:S01]  /*40a0*/  @!UP2 ULEA UR8, UR13, UR7, 0xd ;  /* 0x000000070d08a291 */ /* 0x000fe2000f8e68ff */
[----:B------:R-:W-:Y:S01]  /*40b0*/  IMAD.U32 R8, RZ, RZ, UR9 ;  /* 0x00000009ff087e24 */ /* 0x000fe2000f8e00ff */
[----:B------:R-:W-:Y:S02]  /*40c0*/  UIADD3 UR9, UPT, UPT, UR15, 0x30, URZ ;  /* 0x000000300f097890 */ /* 0x000fe4000fffe0ff */
[----:B------:R-:W-:Y:S01]  /*40d0*/  @!P4 R2UR UR19, R9 ;  /* 0x000000000913c2ca */ /* 0x000fe200000e0000 */
[----:B------:R-:W-:Y:S01]  /*40e0*/  @!UP2 UIADD3 UR8, UPT, UPT, UR8, 0x200, URZ ;  /* 0x000002000808a890 */ /* 0x000fe2000fffe0ff */
[----:B------:R-:W-:Y:S01]  /*40f0*/  @!P4 R2UR UR18, R8 ;  /* 0x000000000812c2ca */ /* 0x000fe200000e0000 */
[----:B------:R-:W-:Y:S01]  /*4100*/  UISETP.NE.AND UP5, UPT, UR14, 0x3, UPT ;  /* 0x000000030e00788c */ /* 0x000fe2000bfa5270 */
[----:B------:R-:W3:Y:S01]  /*4110*/  LDC.64 R8, c[0x0][0xb10] ;  /* 0x0002c400ff087b82 */ /* 0x000ee20000000a00 */
[----:B------:R-:W-:Y:S02]  /*4120*/  UPRMT UR16, UR37, 0x654, UR9 ;  /* 0x0000065425107896 */ /* 0x000fe40008000009 */
[----:B------:R-:W-:Y:S02]  /*4130*/  USEL UR17, URZ, 0x1, UP5 ;  /* 0x00000001ff117887 */ /* 0x000fe4000a800000 */
[----:B------:R-:W-:Y:S04]  /*4140*/  USEL UR14, UR14, URZ, UP5 ;  /* 0x000000ff0e0e7287 */ /* 0x000fe8000a800000 */
[----:B------:R-:W-:Y:S01]  /*4150*/  ULEA UR13, UR14, UR7, 0x3 ;  /* 0x000000070e0d7291 */ /* 0x000fe2000f8e18ff */
[----:B------:R-:W-:Y:S01]  /*4160*/  LOP3.LUT R29, R29, UR17, RZ, 0x3c, !PT ;  /* 0x000000111d1d7c12 */ /* 0x000fe2000f8e3cff */
[----:B------:R1:W-:Y:S01]  /*4170*/  @!UP1 UTMALDG.3D [UR8], [UR18], desc[UR20] ;  /* 0x00001408120095b4 */ /* 0x0003e20008011000 */
[----:B------:R5:W-:Y:S02]  /*4180*/  @!P4 SYNCS.ARRIVE.TRANS64.RED.A0TR RZ, [UR15+0x30], R0 ;  /* 0x00003000ffffc9a7 */ /* 0x000be4000830040f */
[----:B------:R-:W-:Y:S01]  /*4190*/  SHF.L.U32 R14, R29, 0x1f, RZ ;  /* 0x0000001f1d0e7819 */ /* 0x000fe200000006ff */
[C---:B---3--:R-:W-:Y:S01]  /*41a0*/  @!P1 IMAD.HI.U32 R8, R11.reuse, R8, RZ ;  /* 0x000000080b089227 */ /* 0x048fe200078e00ff */
[----:B--2---:R-:W-:Y:S02]  /*41b0*/  @!P1 ISETP.NE.AND P0, PT, R12, 0x1, PT ;  /* 0x000000010c00980c */ /* 0x004fe40003f05270 */
[----:B-1----:R-:W-:Y:S01]  /*41c0*/  @!P1 ISETP.NE.AND P2, PT, R2, 0x1, PT ;  /* 0x000000010200980c */ /* 0x002fe20003f45270 */
[----:B------:R-:W-:Y:S01]  /*41d0*/  SYNCS.ARRIVE.TRANS64.RED.A1T0 RZ, [UR16], RZ ;  /* 0x000000ffffff79a7 */ /* 0x000fe20008100410 */
[C---:B------:R-:W-:Y:S01]  /*41e0*/  @!P1 IMAD.HI.U32 R13, R10.reuse, R13, RZ ;  /* 0x0000000d0a0d9227 */ /* 0x040fe200078e00ff */
[----:B------:R-:W-:Y:S04]  /*41f0*/  @!P1 SHF.R.U32.HI R8, RZ, R9, R8 ;  /* 0x00000009ff089219 */ /* 0x000fe80000011608 */
[----:B------:R-:W-:Y:S01]  /*4200*/  @!P1 SEL R8, R11, R8, !P2 ;  /* 0x000000080b089207 */ /* 0x000fe20005000000 */
[----:B------:R-:W1:Y:S01]  /*4210*/  SYNCS.PHASECHK.TRANS64.TRYWAIT P5, [UR13+0x48], R14 ;  /* 0x0000480eff0075a7 */ /* 0x000e6200080a110d */
[----:B-----5:R-:W2:Y:S02]  /*4220*/  @!P1 LDC R0, c[0x0][0xb20] ;  /* 0x0002c800ff009b82 */ /* 0x020ea40000000800 */
[----:B--2---:R-:W-:Y:S04]  /*4230*/  @!P1 SHF.R.U32.HI R0, RZ, R0, R13 ;  /* 0x00000000ff009219 */ /* 0x004fe8000001160d */
[----:B------:R-:W-:Y:S05]  /*4240*/  @!P1 SEL R9, R10, R0, !P0 ;  /* 0x000000000a099207 */ /* 0x000fea0004000000 */
[----:B------:R-:W-:Y:S02]  /*4250*/  @!P1 IMAD.IADD R0, R9, 0x1, -R8 ;  /* 0x0000000109009824 */ /* 0x000fe400078e0a08 */
[----:B------:R-:W-:Y:S02]  /*4260*/  @!P1 IMAD.IADD R8, R8, 0x1, -R9 ;  /* 0x0000000108089824 */ /* 0x000fe400078e0a09 */
[----:B------:R-:W-:Y:S02]  /*4270*/  @!P1 IMAD R11, R0, R2, R11 ;  /* 0x00000002000b9224 */ /* 0x000fe400078e020b */
[----:B------:R-:W-:Y:S01]  /*4280*/  @!P1 IMAD R10, R8, R12, R10 ;  /* 0x0000000c080a9224 */ /* 0x000fe200078e020a */
[----:B-1----:R-:W-:Y:S06]  /*4290*/  @!P5 BRA `(.L_x_74) ;  /* 0x0000003400d8d947 */ /* 0x002fec0003800000 */
.L_x_144:
[----:B------:R-:W-:Y:S01]  /*42a0*/  @!P4 IADD3 R2, P0, PT, R30, 0x580, RZ ;  /* 0x000005801e02c810 */ /* 0x000fe20007f1e0ff */
[----:B------:R-:W-:Y:S01]  /*42b0*/  UMOV UR18, 0x0 ;  /* 0x0000000000127882 */ /* 0x000fe20000000000 */
[----:B------:R-:W-:Y:S01]  /*42c0*/  UMOV UR19, 0x10000000 ;  /* 0x1000000000137882 */ /* 0x000fe20000000000 */
[----:B------:R-:W-:Y:S01]  /*42d0*/  VOTEU.ALL UP1, P4 ;  /* 0x0000000000ff7886 */ /* 0x000fe20002020000 */
[----:B------:R-:W-:Y:S01]  /*42e0*/  @!P4 R2UR UR9, R2 ;  /* 0x000000000209c2ca */ /* 0x000fe200000e0000 */
[----:B-1----:R-:W-:Y:S01]  /*42f0*/  @!P4 IMAD.X R0, RZ, RZ, R31, P0 ;  /* 0x000000ffff00c224 */ /* 0x002fe200000e061f */
[----:B------:R-:W-:Y:S01]  /*4300*/  UMOV UR12, UR36 ;  /* 0x00000024000c7c82 */ /* 0x000fe20008000000 */
[----:B------:R-:W-:Y:S01]  /*4310*/  @P3 R2UR UR36, R26 ;  /* 0x000000001a2432ca */ /* 0x000fe200000e0000 */
[----:B------:R-:W-:Y:S01]  /*4320*/  @!UP1 ULEA UR15, UR14, UR7, 0xd ;  /* 0x000000070e0f9291 */ /* 0x000fe2000f8e68ff */
[----:B------:R-:W-:Y:S01]  /*4330*/  ISETP.NE.AND P0, PT, R28, 0x2, PT ;  /* 0x000000021c00780c */ /* 0x000fe20003f05270 */
[----:B------:R-:W-:Y:S01]  /*4340*/  @!UP1 UIADD3 UR10, UPT, UPT, UR10, 0x20, URZ ;  /* 0x000000200a0a9890 */ /* 0x000fe2000fffe0ff */
[----:B------:R-:W-:Y:S01]  /*4350*/  @!P4 R2UR UR8, R0 ;  /* 0x000000000008c2ca */ /* 0x000fe200000e0000 */
[----:B------:R-:W-:Y:S01]  /*4360*/  IMAD.IADD R14, R10, 0x1, R86 ;  /* 0x000000010a0e7824 */ /* 0x000fe200078e0256 */
[----:B------:R-:W-:Y:S01]  /*4370*/  SEL R0, RZ, 0x1, P0 ;  /* 0x00000001ff007807 */ /* 0x000fe20000000000 */
[----:B------:R-:W-:Y:S01]  /*4380*/  IMAD.IADD R15, R11, 0x1, R87 ;  /* 0x000000010b0f7824 */ /* 0x000fe200078e0257 */
[----:B------:R-:W-:Y:S02]  /*4390*/  SEL R28, R28, RZ, P0 ;  /* 0x000000ff1c1c7207 */ /* 0x000fe40000000000 */
[----:B------:R-:W-:Y:S01]  /*43a0*/  IMAD.U32 R8, RZ, RZ, UR9 ;  /* 0x00000009ff087e24 */ /* 0x000fe2000f8e00ff */
[----:B------:R-:W-:Y:S01]  /*43b0*/  UIADD3 UR9, UPT, UPT, UR13, 0x30, URZ ;  /* 0x000000300d097890 */ /* 0x000fe2000fffe0ff */
[----:B------:R-:W-:Y:S03]  /*43c0*/  LOP3.LUT R27, R27, R0, RZ, 0x3c, !PT ;  /* 0x000000001b1b7212 */ /* 0x000fe600078e3cff */
[----:B------:R-:W-:Y:S02]  /*43d0*/  @!P4 R2UR UR16, R8 ;  /* 0x000000000810c2ca */ /* 0x000fe400000e0000 */
[----:B------:R-:W-:Y:S01]  /*43e0*/  IMAD.U32 R9, RZ, RZ, UR8 ;  /* 0x00000008ff097e24 */ /* 0x000fe2000f8e00ff */
[----:B------:R-:W-:Y:S01]  /*43f0*/  @!UP1 UIADD3 UR8, UPT, UPT, UR15, 0x200, URZ ;  /* 0x000002000f089890 */ /* 0x000fe2000fffe0ff */
[----:B------:R-:W-:Y:S01]  /*4400*/  VOTEU.ALL UP1, P4 ;  /* 0x0000000000ff7886 */ /* 0x000fe20002020000 */
[----:B------:R-:W-:Y:S02]  /*4410*/  UPRMT UR15, UR37, 0x654, UR9 ;  /* 0x00000654250f7896 */ /* 0x000fe40008000009 */
[----:B------:R-:W-:Y:S11]  /*4420*/  @!P4 R2UR UR17, R9 ;  /* 0x000000000911c2ca */ /* 0x000ff600000e0000 */
[----:B------:R-:W-:Y:S02]  /*4430*/  @!UPT UIADD3 URZ, UPT, UPT, URZ, URZ, URZ ;  /* 0x000000fffffff290 */ /* 0x000fe4000fffe0ff */
[----:B------:R2:W-:Y:S01]  /*4440*/  @!UP1 UTMALDG.3D [UR8], [UR16], desc[UR18] ;  /* 0x00001208100095b4 */ /* 0x0005e20008011000 */
[----:B------:R2:W-:Y:S01]  /*4450*/  @!P4 SYNCS.ARRIVE.TRANS64.RED.A0TR RZ, [UR13+0x30], R25 ;  /* 0x00003019ffffc9a7 */ /* 0x0005e2000830040d */
[----:B------:R-:W-:Y:S04]  /*4460*/  UIADD3 UR13, UPT, UPT, UR14, 0x1, URZ ;  /* 0x000000010e0d7890 */ /* 0x000fe8000fffe0ff */
[----:B------:R-:W-:Y:S04]  /*4470*/  UISETP.NE.AND UP1, UPT, UR13, 0x3, UPT ;  /* 0x000000030d00788c */ /* 0x000fe8000bf25270 */
[----:B------:R-:W-:Y:S02]  /*4480*/  USEL UR14, URZ, 0x1, UP1 ;  /* 0x00000001ff0e7887 */ /* 0x000fe40008800000 */
[----:B------:R-:W-:Y:S02]  /*4490*/  USEL UR13, UR13, URZ, UP1 ;  /* 0x000000ff0d0d7287 */ /* 0x000fe40008800000 */
[----:B------:R-:W-:Y:S02]  /*44a0*/  UPLOP3.LUT UP1, UPT, UPT, UPT, UPT, 0x80, 0x8 ;  /* 0x000000000008789c */ /* 0x000fe40003f2f070 */
[----:B------:R-:W-:Y:S01]  /*44b0*/  LOP3.LUT R29, R29, UR14, RZ, 0x3c, !PT ;  /* 0x0000000e1d1d7c12 */ /* 0x000fe2000f8e3cff */
[----:B------:R-:W-:Y:S01]  /*44c0*/  SYNCS.ARRIVE.TRANS64.RED.A1T0 RZ, [UR15], RZ ;  /* 0x000000ffffff79a7 */ /* 0x000fe2000810040f */
[----:B------:R-:W-:Y:S07]  /*44d0*/  @P3 BRA `(.L_x_75) ;  /* 0xfffffff4001c3947 */ /* 0x000fee000383ffff */
[----:B------:R-:W-:Y:S01]  /*44e0*/  UIADD3 UR7, UPT, UPT, UR7, 0x48, URZ ;  /* 0x0000004807077890 */ /* 0x000fe2000fffe0ff */
[----:B------:R-:W-:-:S03]  /*44f0*/  SHF.L.U32 R2, R29, 0x1f, RZ ;  /* 0x0000001f1d027819 */ /* 0x000fc600000006ff */
[----:B------:R-:W-:-:S09]  /*4500*/  ULEA UR4, UR13, UR7, 0x3 ;  /* 0x000000070d047291 */ /* 0x000fd2000f8e18ff */
[----:B------:R-:W1:Y:S02]  /*4510*/  SYNCS.PHASECHK.TRANS64.TRYWAIT P0, [UR4], R2 ;  /* 0x00000002ff0075a7 */ /* 0x000e640008001104 */
[----:B-1----:R-:W-:Y:S05]  /*4520*/  @!P0 BRA `(.L_x_76) ;  /* 0x00000034004c8947 */ /* 0x002fea0003800000 */
.L_x_146:
        /* <DEDUP_REMOVED lines=9> */
.L_x_148:
[----:B------:R-:W-:-:S04]  /*45c0*/  UIADD3 UR5, UPT, UPT, UR5, 0x1, URZ ;  /* 0x0000000105057890 */ /* 0x000fc8000fffe0ff */
[----:B------:R-:W-:-:S04]  /*45d0*/  UISETP.NE.AND UP0, UPT, UR5, 0x3, UPT ;  /* 0x000000030500788c */ /* 0x000fc8000bf05270 */
[----:B------:R-:W-:Y:S02]  /*45e0*/  USEL UR4, URZ, 0x1, UP0 ;  /* 0x00000001ff047887 */ /* 0x000fe40008000000 */
[----:B------:R-:W-:-:S04]  /*45f0*/  USEL UR5, UR5, URZ, UP0 ;  /* 0x000000ff05057287 */ /* 0x000fc80008000000 */
[----:B------:R-:W-:Y:S01]  /*4600*/  ULEA UR5, UR5, UR7, 0x3 ;  /* 0x0000000705057291 */ /* 0x000fe2000f8e18ff */
[----:B-1----:R-:W-:-:S04]  /*4610*/  LOP3.LUT R2, R29, UR4, RZ, 0x3c, !PT ;  /* 0x000000041d027c12 */ /* 0x002fc8000f8e3cff */
[----:B------:R-:W-:Y:S01]  /*4620*/  SHF.L.U32 R2, R2, 0x1f, RZ ;  /* 0x0000001f02027819 */ /* 0x000fe200000006ff */
[----:B------:R-:W-:-:S07]  /*4630*/  IMAD.U32 R0, RZ, RZ, UR5 ;  /* 0x00000005ff007e24 */ /* 0x000fce000f8e00ff */
.L_x_78:
[----:B-1----:R1:W3:Y:S02]  /*4640*/  SYNCS.PHASECHK.TRANS64.TRYWAIT P0, [R0+URZ], R2 ;  /* 0x00000002000075a7 */ /* 0x0022e400080011ff */
[----:B---3--:R-:W-:Y:S05]  /*4650*/  @!P0 NANOSLEEP.SYNCS 0x989680 ;  /* 0x009896800000895d */ /* 0x008fea0003900000 */
[----:B------:R-:W3:Y:S02]  /*4660*/  @!P0 SYNCS.PHASECHK.TRANS64 P0, [R0+URZ], R2 ;  /* 0x00000002000085a7 */ /* 0x000ee400080010ff */
[----:B--23--:R-:W-:Y:S05]  /*4670*/  @P0 EXIT ;  /* 0x000000000000094d */ /* 0x00cfea0003800000 */
[----:B------:R-:W-:Y:S05]  /*4680*/  BRA `(.L_x_78) ;  /* 0xfffffffc00ec7947 */ /* 0x000fea000383ffff */
.L_x_66:
[----:B------:R-:W-:-:S06]  /*4690*/  UISETP.GE.AND UP1, UPT, UR8, 0x4, UPT ;  /* 0x000000040800788c */ /* 0x000fcc000bf26270 */
[----:B------:R-:W-:-:S13]  /*46a0*/  PLOP3.LUT P0, PT, PT, PT, UP1, 0x80, 0x8 ;  /* 0x000000000008781c */ /* 0x000fda0003f0f018 */
[----:B------:R-:W-:Y:S05]  /*46b0*/  @!P0 EXIT ;  /* 0x000000000000894d */ /* 0x000fea0003800000 */
[----:B------:R-:W-:Y:S01]  /*46c0*/  BAR.SYNC.DEFER_BLOCKING 0x6, 0xa0 ;  /* 0x0182800000007b1d */ /* 0x000fe20000010000 */
[C---:B------:R-:W-:Y:S01]  /*46d0*/  IMAD.SHL.U32 R2, R93.reuse, 0x20, RZ ;  /* 0x000000205d027824 */ /* 0x040fe200078e00ff */
[C---:B------:R-:W-:Y:S01]  /*46e0*/  LOP3.LUT R94, R93.reuse, 0x2, RZ, 0xc0, !PT ;  /* 0x000000025d5e7812 */ /* 0x040fe200078ec0ff */
[C---:B------:R-:W-:Y:S01]  /*46f0*/  IMAD.SHL.U32 R99, R93.reuse, 0x4, RZ ;  /* 0x000000045d637824 */ /* 0x040fe200078e00ff */
[C---:B------:R-:W-:Y:S01]  /*4700*/  LOP3.LUT R100, R93.reuse, 0x60, RZ, 0xc0, !PT ;  /* 0x000000605d647812 */ /* 0x040fe200078ec0ff */
[C---:B------:R-:W-:Y:S01]  /*4710*/  IMAD.U32 R46, R93.reuse, 0x10000, RZ ;  /* 0x000100005d2e7824 */ /* 0x040fe200078e00ff */
[----:B------:R-:W-:Y:S02]  /*4720*/  UMOV UR48, 0x400 ;  /* 0x0000040000307882 */ /* 0x000fe40000000000 */
[----:B------:R-:W1:Y:S01]  /*4730*/  LDC R91, c[0x0][0x370] ;  /* 0x0000dc00ff5b7b82 */ /* 0x000e620000000800 */
[----:B------:R-:W-:Y:S01]  /*4740*/  ULEA UR48, UR37, UR48, 0x18 ;  /* 0x0000003025307291 */ /* 0x000fe2000f8ec0ff */
[----:B------:R-:W-:Y:S01]  /*4750*/  LOP3.LUT R3, R2, 0xc0, RZ, 0xc0, !PT ;  /* 0x000000c002037812 */ /* 0x000fe200078ec0ff */
[----:B------:R-:W-:Y:S01]  /*4760*/  IMAD.MOV.U32 R45, RZ, RZ, RZ ;  /* 0x000000ffff2d7224 */ /* 0x000fe200078e00ff */
[----:B------:R-:W-:Y:S01]  /*4770*/  LOP3.LUT R93, R93, 0x4, RZ, 0xc0, !PT ;  /* 0x000000045d5d7812 */ /* 0x000fe200078ec0ff */
[----:B------:R-:W-:Y:S01]  /*4780*/  UIADD3 UR52, UPT, UPT, UR48, 0x200, URZ ;  /* 0x0000020030347890 */ /* 0x000fe2000fffe0ff */
[----:B------:R-:W-:-:S02]  /*4790*/  LOP3.LUT R99, R3, 0x18, R99, 0xf8, !PT ;  /* 0x0000001803637812 */ /* 0x000fc400078ef863 */
[----:B------:R-:W-:Y:S01]  /*47a0*/  CS2R R96, SRZ ;  /* 0x0000000000607805 */ /* 0x000fe2000001ff00 */
[----:B------:R-:W2:Y:S01]  /*47b0*/  LDC R42, c[0x0][0xb0c] ;  /* 0x0002c300ff2a7b82 */ /* 0x000ea20000000800 */
[----:B------:R-:W-:Y:S01]  /*47c0*/  LOP3.LUT R46, R46, 0x600000, RZ, 0xc0, !PT ;  /* 0x006000002e2e7812 */ /* 0x000fe200078ec0ff */
[----:B------:R-:W-:Y:S01]  /*47d0*/  IMAD.MOV.U32 R103, RZ, RZ, RZ ;  /* 0x000000ffff677224 */ /* 0x000fe200078e00ff */
[----:B------:R-:W-:Y:S01]  /*47e0*/  IADD3 R98, PT, PT, -R93, 0x2, RZ ;  /* 0x000000025d627810 */ /* 0x000fe20007ffe1ff */
[----:B------:R-:W-:Y:S01]  /*47f0*/  IMAD.MOV R94, RZ, RZ, -R94 ;  /* 0x000000ffff5e7224 */ /* 0x000fe200078e0a5e */
[----:B------:R-:W-:Y:S01]  /*4800*/  LOP3.LUT R99, R99, 0xf20, R2, 0xf8, !PT ;  /* 0x00000f2063637812 */ /* 0x000fe200078ef802 */
[----:B------:R-:W-:Y:S01]  /*4810*/  IMAD.MOV R93, RZ, RZ, -R93 ;  /* 0x000000ffff5d7224 */ /* 0x000fe200078e0a5d */
[----:B------:R-:W4:Y:S01]  /*4820*/  LDCU.64 UR54, c[0x0][0x348] ;  /* 0x00006900ff3677ac */ /* 0x000f220008000a00 */
[----:B------:R-:W1:Y:S01]  /*4830*/  LDC R89, c[0x0][0xb20] ;  /* 0x0002c800ff597b82 */ /* 0x000e620000000800 */
[----:B------:R-:W3:Y:S01]  /*4840*/  LDS R0, [UR48+0x120] ;  /* 0x00012030ff007984 */ /* 0x000ee20008000800 */
[----:B------:R-:W-:Y:S01]  /*4850*/  IMAD.SHL.U32 R98, R98, 0x10, RZ ;  /* 0x0000001062627824 */ /* 0x000fe200078e00ff */
[----:B------:R-:W-:Y:S01]  /*4860*/  LEA R99, R99, UR52, 0x1 ;  /* 0x0000003463637c11 */ /* 0x000fe2000f8e08ff */
[----:B------:R-:W-:Y:S01]  /*4870*/  UMOV UR51, 0x1 ;  /* 0x0000000100337882 */ /* 0x000fe20000000000 */
[----:B------:R-:W-:Y:S01]  /*4880*/  UMOV UR56, URZ ;  /* 0x000000ff00387c82 */ /* 0x000fe20008000000 */
[----:B------:R-:W1:Y:S02]  /*4890*/  LDCU.64 UR38, c[0x0][0x888] ;  /* 0x00011100ff2677ac */ /* 0x000e640008000a00 */
[----:B------:R-:W1:Y:S01]  /*48a0*/  LDC R41, c[0x0][0xb30] ;  /* 0x0002cc00ff297b82 */ /* 0x000e620000000800 */
[----:B------:R-:W1:Y:S01]  /*48b0*/  LDCU.64 UR44, c[0x0][0x890] ;  /* 0x00011200ff2c77ac */ /* 0x000e620008000a00 */
[----:B------:R-:W-:Y:S01]  /*48c0*/  UMOV UR50, URZ ;  /* 0x000000ff00327c82 */ /* 0x000fe20008000000 */
[----:B------:R-:W-:-:S05]  /*48d0*/  UMOV UR49, URZ ;  /* 0x000000ff00317c82 */ /* 0x000fca0008000000 */
[----:B------:R-:W1:Y:S08]  /*48e0*/  LDC.64 R84, c[0x0][0xb10] ;  /* 0x0002c400ff547b82 */ /* 0x000e700000000a00 */
[----:B------:R-:W1:Y:S08]  /*48f0*/  LDC.64 R38, c[0x0][0xb18] ;  /* 0x0002c600ff267b82 */ /* 0x000e700000000a00 */
[----:B------:R-:W1:Y:S08]  /*4900*/  LDC.64 R36, c[0x0][0xb28] ;  /* 0x0002ca00ff247b82 */ /* 0x000e700000000a00 */
[----:B------:R-:W1:Y:S01]  /*4910*/  LDC.64 R82, c[0x0][0x8b0] ;  /* 0x00022c00ff527b82 */ /* 0x000e620000000a00 */
[----:B---3--:R-:W-:-:S07]  /*4920*/  IMAD.IADD R46, R0, 0x1, R46 ;  /* 0x00000001002e7824 */ /* 0x008fce00078e022e */
[----:B------:R-:W3:Y:S08]  /*4930*/  LDC.64 R80, c[0x0][0x8a8] ;  /* 0x00022a00ff507b82 */ /* 0x000ef00000000a00 */
[----:B--2-4-:R-:W1:Y:S02]  /*4940*/  LDC R90, c[0x0][0x374] ;  /* 0x0000dd00ff5a7b82 */ /* 0x014e640000000800 */
.L_x_109:
[C---:B------:R-:W-:Y:S02]  /*4950*/  LEA R0, R103.reuse, UR48, 0x3 ;  /* 0x0000003067007c11 */ /* 0x040fe4000f8e18ff */
[----:B------:R-:W-:Y:S02]  /*4960*/  SHF.L.U32 R2, R96, 0x1f, RZ ;  /* 0x0000001f60027819 */ /* 0x000fe400000006ff */
[----:B------:R-:W-:Y:S02]  /*4970*/  LEA R16, R103, UR48, 0x4 ;  /* 0x0000003067107c11 */ /* 0x000fe4000f8e20ff */
[----:B------:R-:W2:Y:S02]  /*4980*/  SYNCS.PHASECHK.TRANS64.TRYWAIT P0, [R0+URZ+0x70], R2 ;  /* 0x00007002000075a7 */ /* 0x000ea400080011ff */
[----:B--2---:R-:W-:Y:S05]  /*4990*/  @!P0 BRA `(.L_x_79) ;  /* 0x0000003000608947 */ /* 0x004fea0003800000 */
.L_x_149:
[----:B------:R-:W4:Y:S01]  /*49a0*/  LDC.64 R10, c[0x0][0xb10] ;  /* 0x0002c400ff0a7b82 */ /* 0x000f220000000a00 */
[----:B------:R-:W3:Y:S01]  /*49b0*/  LDS.128 R16, [R16+0x100] ;  /* 0x0001000010107984 */ /* 0x000ee20000000c00 */
[----:B-1----:R-:W-:Y:S01]  /*49c0*/  ISETP.NE.AND P1, PT, R41, 0x1, PT ;  /* 0x000000012900780c */ /* 0x002fe20003f25270 */
[----:B--2---:R-:W-:Y:S01]  /*49d0*/  VIADD R0, R0, 0x80 ;  /* 0x0000008000007836 */ /* 0x004fe20000000000 */
[----:B------:R-:W-:Y:S04]  /*49e0*/  ISETP.GE.AND P0, PT, R40, 0x1, PT ;  /* 0x000000012800780c */ /* 0x000fe80003f06270 */
[----:B------:R-:W1:Y:S01]  /*49f0*/  LDC.64 R8, c[0x0][0xb18] ;  /* 0x0002c600ff087b82 */ /* 0x000e620000000a00 */
[----:B------:R-:W-:Y:S01]  /*4a00*/  PRMT R0, RZ, 0x654, R0 ;  /* 0x00000654ff007816 */ /* 0x000fe20000000000 */
[----:B------:R-:W-:Y:S01]  /*4a10*/  @!PT LDS RZ, [RZ] ;  /* 0x00000000fffff984 */ /* 0x000fe20000000800 */
[----:B------:R-:W-:Y:S01]  /*4a20*/  @!PT LDS RZ, [RZ] ;  /* 0x00000000fffff984 */ /* 0x000fe20000000800 */
[----:B------:R-:W-:Y:S01]  /*4a30*/  @!PT LDS RZ, [RZ] ;  /* 0x00000000fffff984 */ /* 0x000fe20000000800 */
[----:B------:R-:W-:Y:S01]  /*4a40*/  @!PT LDS RZ, [RZ] ;  /* 0x00000000fffff984 */ /* 0x000fe20000000800 */
[----:B------:R2:W-:Y:S06]  /*4a50*/  MEMBAR.ALL.CTA ;  /* 0x0000000000007992 */ /* 0x0005ec0000008000 */
[----:B--2---:R-:W2:Y:S01]  /*4a60*/  FENCE.VIEW.ASYNC.S ;  /* 0x00000000000073c6 */ /* 0x004ea20000000000 */
[----:B------:R-:W1:Y:S08]  /*4a70*/  @!P1 LDC R12, c[0x0][0xb20] ;  /* 0x0002c800ff0c9b82 */ /* 0x000e700000000800 */
[----:B------:R-:W1:Y:S01]  /*4a80*/  @!P1 LDC R7, c[0x0][0xb0c] ;  /* 0x0002c300ff079b82 */ /* 0x000e620000000800 */
[----:B--2---:R2:W-:Y:S01]  /*4a90*/  SYNCS.ARRIVE.TRANS64.RED.A1T0 RZ, [R0+URZ], RZ ;  /* 0x000000ff00ff79a7 */ /* 0x0045e200081004ff */
[----:B---3--:R-:W-:Y:S04]  /*4aa0*/  LOP3.LUT P4, RZ, R18, 0x1, RZ, 0xc0, !PT ;  /* 0x0000000112ff7812 */ /* 0x008fe8000788c0ff */
[----:B------:R-:W-:Y:S09]  /*4ab0*/  P2R R101, PR, RZ, 0x10 ;  /* 0x00000010ff657803 */ /* 0x000ff20000000000 */
[----:B------:R-:W-:Y:S02]  /*4ac0*/  @P4 MOV R44, R16 ;  /* 0x00000010002c4202 */ /* 0x000fe40000000f00 */
[----:B------:R-:W-:Y:S01]  /*4ad0*/  @P4 LOP3.LUT R43, R17, 0xffff, RZ, 0xc0, !PT ;  /* 0x0000ffff112b4812 */ /* 0x000fe200078ec0ff */
[----:B--2-4-:R-:W-:Y:S06]  /*4ae0*/  @!P0 BRA `(.L_x_80) ;  /* 0x0000000000a48947 */ /* 0x014fec0003800000 */
[----:B------:R-:W-:Y:S01]  /*4af0*/  IMAD.HI.U32 R0, R90, R39, RZ ;  /* 0x000000275a007227 */ /* 0x000fe200078e00ff */
[----:B------:R-:W-:Y:S02]  /*4b00*/  ISETP.NE.AND P0, PT, R38, 0x1, PT ;  /* 0x000000012600780c */ /* 0x000fe40003f05270 */
[----:B------:R-:W-:Y:S01]  /*4b10*/  ISETP.NE.AND P2, PT, R40, 0x1, PT ;  /* 0x000000012800780c */ /* 0x000fe20003f45270 */
[----:B------:R-:W-:Y:S01]  /*4b20*/  IMAD.HI.U32 R4, R91, R84, RZ ;  /* 0x000000545b047227 */ /* 0x000fe200078e00ff */
[----:B------:R-:W-:Y:S02]  /*4b30*/  SHF.R.U32.HI R0, RZ, R89, R0 ;  /* 0x00000059ff007219 */ /* 0x000fe40000011600 */
[----:B------:R-:W-:Y:S01]  /*4b40*/  ISETP.NE.AND P3, PT, R42, 0x1, PT ;  /* 0x000000012a00780c */ /* 0x000fe20003f65270 */
[----:B------:R-:W-:Y:S01]  /*4b50*/  IMAD.HI.U32 R6, R43, R39, RZ ;  /* 0x000000272b067227 */ /* 0x000fe200078e00ff */
[-C--:B------:R-:W-:Y:S02]  /*4b60*/  SHF.R.U32.HI R4, RZ, R85.reuse, R4 ;  /* 0x00000055ff047219 */ /* 0x080fe40000011604 */
[----:B------:R-:W-:Y:S01]  /*4b70*/  SEL R0, R90, R0, !P0 ;  /* 0x000000005a007207 */ /* 0x000fe20004000000 */
[----:B------:R-:W-:Y:S01]  /*4b80*/  IMAD.HI.U32 R5, R44, R84, RZ ;  /* 0x000000542c057227 */ /* 0x000fe200078e00ff */
[----:B------:R-:W-:Y:S03]  /*4b90*/  SEL R4, R91, R4, !P3 ;  /* 0x000000045b047207 */ /* 0x000fe60005800000 */
[-C--:B------:R-:W-:Y:S01]  /*4ba0*/  IMAD.HI.U32 R3, R0, R36.reuse, RZ ;  /* 0x0000002400037227 */ /* 0x080fe200078e00ff */
[----:B------:R-:W-:Y:S03]  /*4bb0*/  SHF.R.U32.HI R5, RZ, R85, R5 ;  /* 0x00000055ff057219 */ /* 0x000fe60000011605 */
[----:B------:R-:W-:Y:S01]  /*4bc0*/  IMAD.HI.U32 R2, R4, R36, RZ ;  /* 0x0000002404027227 */ /* 0x000fe200078e00ff */
[----:B------:R-:W-:Y:S02]  /*4bd0*/  @P2 SHF.R.U32.HI R0, RZ, R37, R3 ;  /* 0x00000025ff002219 */ /* 0x000fe40000011603 */
[----:B------:R-:W-:Y:S02]  /*4be0*/  SHF.R.U32.HI R3, RZ, R89, R6 ;  /* 0x00000059ff037219 */ /* 0x000fe40000011606 */
[----:B------:R-:W-:Y:S01]  /*4bf0*/  @P2 SHF.R.U32.HI R4, RZ, R37, R2 ;  /* 0x00000025ff042219 */ /* 0x000fe20000011602 */
[----:B------:R-:W-:Y:S01]  /*4c00*/  IMAD R0, R40, R0, RZ ;  /* 0x0000000028007224 */ /* 0x000fe200078e02ff */
[----:B------:R-:W-:Y:S02]  /*4c10*/  SEL R3, R43, R3, !P0 ;  /* 0x000000032b037207 */ /* 0x000fe40004000000 */
[----:B------:R-:W-:Y:S01]  /*4c20*/  SEL R2, R44, R5, !P3 ;  /* 0x000000052c027207 */ /* 0x000fe20005800000 */
[----:B------:R-:W-:Y:S01]  /*4c30*/  IMAD R5, R40, R4, RZ ;  /* 0x0000000428057224 */ /* 0x000fe200078e02ff */
[C---:B------:R-:W-:Y:S01]  /*4c40*/  ISETP.GE.AND P0, PT, R3.reuse, R0, PT ;  /* 0x000000000300720c */ /* 0x040fe20003f06270 */
[C---:B------:R-:W-:Y:S03]  /*4c50*/  IMAD.HI.U32 R0, R3.reuse, R36, RZ ;  /* 0x0000002403007227 */ /* 0x040fe600078e00ff */
[C---:B------:R-:W-:Y:S02]  /*4c60*/  ISETP.GE.OR P0, PT, R2.reuse, R5, P0 ;  /* 0x000000050200720c */ /* 0x040fe40000706670 */
[----:B------:R-:W-:Y:S04]  /*4c70*/  SHF.R.U32.HI R0, RZ, R37, R0 ;  /* 0x00000025ff007219 */ /* 0x000fe80000011600 */
[C---:B------:R-:W-:Y:S05]  /*4c80*/  SEL R6, R3.reuse, R0, !P2 ;  /* 0x0000000003067207 */ /* 0x040fea0005000000 */
        /* <DEDUP_REMOVED lines=14> */
[----:B------:R-:W-:Y:S07]  /*4d70*/  IMAD R43, R3, R38, R43 ;  /* 0x00000026032b7224 */ /* 0x000fee00078e022b */
.L_x_80:
[----:B-1----:R-:W-:Y:S01]  /*4d80*/  @!P1 ISETP.NE.AND P0, PT, R8, 0x1, PT ;  /* 0x000000010800980c */ /* 0x002fe20003f05270 */
[----:B------:R-:W-:Y:S01]  /*4d90*/  @!P1 IMAD.HI.U32 R0, R44, R10, RZ ;  /* 0x0000000a2c009227 */ /* 0x000fe200078e00ff */
[----:B------:R-:W-:Y:S01]  /*4da0*/  @!P1 ISETP.NE.AND P2, PT, R7, 0x1, PT ;  /* 0x000000010700980c */ /* 0x000fe20003f45270 */
[----:B------:R-:W-:Y:S01]  /*4db0*/  ULOP3.LUT UP0, URZ, UR52, 0x1b0, URZ, 0xc0, !UPT ;  /* 0x000001b034ff7892 */ /* 0x000fe2000f80c0ff */
[----:B------:R-:W-:Y:S01]  /*4dc0*/  R2UR UR42, R15 ;  /* 0x000000000f2a72ca */ /* 0x000fe200000e0000 */
[----:B------:R-:W-:Y:S01]  /*4dd0*/  @!P1 IMAD.HI.U32 R2, R43, R9, RZ ;  /* 0x000000092b029227 */ /* 0x000fe200078e00ff */
[----:B------:R-:W-:Y:S02]  /*4de0*/  @!P1 SHF.R.U32.HI R0, RZ, R11, R0 ;  /* 0x0000000bff009219 */ /* 0x000fe40000011600 */
[----:B------:R-:W-:Y:S01]  /*4df0*/  R2UR UR41, R14 ;  /* 0x000000000e2972ca */ /* 0x000fe200000e0000 */
[----:B------:R-:W-:Y:S01]  /*4e00*/  VIADD R103, R103, 0x1 ;  /* 0x0000000167677836 */ /* 0x000fe20000000000 */
[----:B------:R-:W-:Y:S02]  /*4e10*/  @!P1 SHF.R.U32.HI R2, RZ, R12, R2 ;  /* 0x0000000cff029219 */ /* 0x000fe40000011602 */
[----:B------:R-:W-:Y:S02]  /*4e20*/  @!P1 SEL R3, R44, R0, !P2 ;  /* 0x000000002c039207 */ /* 0x000fe40005000000 */
[----:B------:R-:W-:Y:S02]  /*4e30*/  @!P1 SEL R2, R43, R2, !P0 ;  /* 0x000000022b029207 */ /* 0x000fe40004000000 */
[----:B------:R-:W-:Y:S01]  /*4e40*/  @P4 SHF.R.U32.HI R95, RZ, 0x10, R17 ;  /* 0x00000010ff5f4819 */ /* 0x000fe20000011611 */
[----:B------:R-:W-:Y:S02]  /*4e50*/  USHF.L.U32 UR42, UR42, 0x7, URZ ;  /* 0x000000072a2a7899 */ /* 0x000fe400080006ff */
[----:B------:R-:W-:Y:S02]  /*4e60*/  @!P1 IMAD.IADD R0, R2, 0x1, -R3 ;  /* 0x0000000102009824 */ /* 0x000fe400078e0a03 */
[----:B------:R-:W-:Y:S01]  /*4e70*/  @!P1 IMAD.IADD R2, R3, 0x1, -R2 ;  /* 0x0000000103029824 */ /* 0x000fe200078e0a02 */
[----:B------:R-:W-:Y:S01]  /*4e80*/  USHF.L.U32 UR41, UR41, 0x6, URZ ;  /* 0x0000000629297899 */ /* 0x000fe200080006ff */
[----:B------:R-:W-:Y:S02]  /*4e90*/  @!P1 IMAD R44, R0, R7, R44 ;  /* 0x00000007002c9224 */ /* 0x000fe400078e022c */
[----:B------:R-:W-:Y:S01]  /*4ea0*/  @!P1 IMAD R43, R2, R8, R43 ;  /* 0x00000008022b9224 */ /* 0x000fe200078e022b */
[----:B------:R-:W-:Y:S08]  /*4eb0*/  BRA.U !UP0, `(.L_x_81) ;  /* 0x00000001087c7547 */ /* 0x000ff0000b800000 */
[----:B------:R-:W1:Y:S01]  /*4ec0*/  LDCU.64 UR8, c[0x4][0x80] ;  /* 0x01001000ff0877ac */ /* 0x000e620008000a00 */
[----:B------:R-:W-:Y:S01]  /*4ed0*/  MOV R2, 0x0 ;  /* 0x0000000000027802 */ /* 0x000fe20000000f00 */
[----:B------:R-:W-:Y:S02]  /*4ee0*/  HFMA2 R12, -RZ, RZ, 0, 5.9604644775390625e-08 ;  /* 0x00000001ff0c7431 */ /* 0x000fe400000001ff */
[----:B------:R-:W-:Y:S01]  /*4ef0*/  IMAD.MOV.U32 R8, RZ, RZ, 0x70 ;  /* 0x00000070ff087424 */ /* 0x000fe200078e00ff */
[----:B------:R2:W3:Y:S01]  /*4f00*/  LDC.64 R14, c[0x4][R2] ;  /* 0x01000000020e7b82 */ /* 0x0004e20000000a00 */
[----:B------:R-:W4:Y:S01]  /*4f10*/  LDCU.64 UR6, c[0x4][0x88] ;  /* 0x01001100ff0677ac */ /* 0x000f220008000a00 */
[----:B------:R-:W-:Y:S01]  /*4f20*/  IMAD.MOV.U32 R13, RZ, RZ, RZ ;  /* 0x000000ffff0d7224 */ /* 0x000fe200078e00ff */
[----:B------:R-:W2:Y:S01]  /*4f30*/  LDCU.64 UR4, c[0x4][0x8] ;  /* 0x01000100ff0477ac */ /* 0x000ea20008000a00 */
[----:B-1----:R-:W-:Y:S01]  /*4f40*/  MOV R5, UR9 ;  /* 0x0000000900057c02 */ /* 0x002fe20008000f00 */
[----:B------:R-:W-:Y:S01]  /*4f50*/  IMAD.U32 R4, RZ, RZ, UR8 ;  /* 0x00000008ff047e24 */ /* 0x000fe2000f8e00ff */
[----:B----4-:R-:W-:Y:S01]  /*4f60*/  MOV R7, UR7 ;  /* 0x0000000700077c02 */ /* 0x010fe20008000f00 */
[----:B------:R-:W-:Y:S01]  /*4f70*/  IMAD.U32 R6, RZ, RZ, UR6 ;  /* 0x00000006ff067e24 */ /* 0x000fe2000f8e00ff */
[----:B--2---:R-:W-:Y:S01]  /*4f80*/  MOV R11, UR5 ;  /* 0x00000005000b7c02 */ /* 0x004fe20008000f00 */
[----:B------:R-:W-:Y:S02]  /*4f90*/  IMAD.U32 R10, RZ, RZ, UR4 ;  /* 0x00000004ff0a7e24 */ /* 0x000fe4000f8e00ff */
[----:B------:R-:W-:Y:S07]  /*4fa0*/  LEPC R20, `(.L_x_82) ;  /* 0x000000001014794e */ /* 0x000fee0000000000 */
[----:B---3-5:R-:W-:Y:S05]  /*4fb0*/  CALL.ABS.NOINC R14 ;  /* 0x000000000e007343 */ /* 0x028fea0003c00000 */
.L_x_82:
[----:B------:R-:W1:Y:S01]  /*4fc0*/  LDCU.64 UR8, c[0x4][0x80] ;  /* 0x01001000ff0877ac */ /* 0x000e620008000a00 */
[----:B------:R-:W2:Y:S01]  /*4fd0*/  LDC.64 R2, c[0x4][R2] ;  /* 0x0100000002027b82 */ /* 0x000ea20000000a00 */
[----:B------:R-:W-:Y:S02]  /*4fe0*/  HFMA2 R12, -RZ, RZ, 0, 5.9604644775390625e-08 ;  /* 0x00000001ff0c7431 */ /* 0x000fe400000001ff */
[----:B------:R-:W-:Y:S02]  /*4ff0*/  IMAD.MOV.U32 R8, RZ, RZ, 0x70 ;  /* 0x00000070ff087424 */ /* 0x000fe400078e00ff */
[----:B------:R-:W-:Y:S01]  /*5000*/  IMAD.MOV.U32 R13, RZ, RZ, RZ ;  /* 0x000000ffff0d7224 */ /* 0x000fe200078e00ff */
[----:B------:R-:W3:Y:S01]  /*5010*/  LDCU.64 UR6, c[0x4][0x88] ;  /* 0x01001100ff0677ac */ /* 0x000ee20008000a00 */
[----:B------:R-:W4:Y:S01]  /*5020*/  LDCU.64 UR4, c[0x4][0x8] ;  /* 0x01000100ff0477ac */ /* 0x000f220008000a00 */
[----:B-1----:R-:W-:Y:S02]  /*5030*/  MOV R4, UR8 ;  /* 0x0000000800047c02 */ /* 0x002fe40008000f00 */
[----:B------:R-:W-:Y:S02]  /*5040*/  MOV R5, UR9 ;  /* 0x0000000900057c02 */ /* 0x000fe40008000f00 */
[----:B---3--:R-:W-:Y:S01]  /*5050*/  MOV R7, UR7 ;  /* 0x0000000700077c02 */ /* 0x008fe20008000f00 */
[----:B------:R-:W-:Y:S01]  /*5060*/  IMAD.U32 R6, RZ, RZ, UR6 ;  /* 0x00000006ff067e24 */ /* 0x000fe2000f8e00ff */
[----:B----4-:R-:W-:Y:S01]  /*5070*/  MOV R11, UR5 ;  /* 0x00000005000b7c02 */ /* 0x010fe20008000f00 */
[----:B------:R-:W-:Y:S02]  /*5080*/  IMAD.U32 R10, RZ, RZ, UR4 ;  /* 0x00000004ff0a7e24 */ /* 0x000fe4000f8e00ff */
[----:B------:R-:W-:Y:S07]  /*5090*/  LEPC R20, `(.L_x_81) ;  /* 0x000000001014794e */ /* 0x000fee0000000000 */
[----:B--2---:R-:W-:Y:S05]  /*50a0*/  CALL.ABS.NOINC R2 ;  /* 0x0000000002007343 */ /* 0x004fea0003c00000 */
.L_x_81:
[----:B------:R-:W-:Y:S01]  /*50b0*/  ISETP.NE.U32.AND P4, PT, R82, RZ, PT ;  /* 0x000000ff5200720c */ /* 0x000fe20003f85070 */
[----:B------:R-:W-:Y:S01]  /*50c0*/  UISETP.NE.AND UP2, UPT, UR53, URZ, UPT ;  /* 0x000000ff3500728c */ /* 0x000fe2000bf45270 */
[----:B------:R-:W-:Y:S01]  /*50d0*/  ISETP.NE.U32.AND P2, PT, RZ, UR38, PT ;  /* 0x00000026ff007c0c */ /* 0x000fe2000bf45070 */
[----:B------:R-:W-:Y:S01]  /*50e0*/  UISETP.NE.U32.AND UP1, UPT, UR44, URZ, UPT ;  /* 0x000000ff2c00728c */ /* 0x000fe2000bf25070 */
[----:B------:R-:W-:Y:S01]  /*50f0*/  ISETP.NE.AND.EX P4, PT, R83, RZ, PT, P4 ;  /* 0x000000ff5300720c */ /* 0x000fe20003f85340 */
[----:B------:R-:W-:Y:S01]  /*5100*/  UPLOP3.LUT UP0, UPT, UPT, UPT, UPT, 0x40, 0x4 ;  /* 0x000000000004789c */ /* 0x000fe20003f0e870 */
[----:B------:R-:W-:Y:S01]  /*5110*/  ISETP.NE.AND.EX P2, PT, RZ, UR39, PT, P2 ;  /* 0x00000027ff007c0c */ /* 0x000fe2000bf45320 */
[----:B------:R-:W-:Y:S01]  /*5120*/  UISETP.NE.AND.EX UP1, UPT, UR45, URZ, UPT, UP1 ;  /* 0x000000ff2d00728c */ /* 0x000fe2000bf25310 */
[----:B------:R-:W-:Y:S04]  /*5130*/  PLOP3.LUT P1, PT, PT, PT, UP2, 0x80, 0x8 ;  /* 0x000000000008781c */ /* 0x000fe80003f2f028 */
[----:B------:R-:W-:Y:S06]  /*5140*/  @UP2 UPLOP3.LUT UP0, UPT, UPT, UPT, UP1, 0x80, 0x8 ;  /* 0x000000000008289c */ /* 0x000fec0003f0f010 */
[----:B------:R-:W-:Y:S01]  /*5150*/  PLOP3.LUT P0, PT, PT, PT, UP0, 0x80, 0x8 ;  /* 0x000000000008781c */ /* 0x000fe20003f0f008 */
[----:B------:R-:W-:Y:S01]  /*5160*/  @!UPT UIADD3 URZ, UPT, UPT, URZ, URZ, URZ ;  /* 0x000000fffffff290 */ /* 0x000fe2000fffe0ff */
[----:B------:R-:W-:Y:S11]  /*5170*/  BRA.U !UP1, `(.L_x_83) ;  /* 0x0000000109387547 */ /* 0x000ff6000b800000 */
[----:B------:R-:W-:Y:S01]  /*5180*/  UISETP.NE.U32.AND UP0, UPT, UR38, URZ, UPT ;  /* 0x000000ff2600728c */ /* 0x000fe2000bf05070 */
[----:B------:R-:W-:Y:S02]  /*5190*/  HFMA2 R0, -RZ, RZ, 0, 5.9604644775390625e-08 ;  /* 0x00000001ff007431 */ /* 0x000fe400000001ff */
[----:B------:R-:W-:Y:S01]  /*51a0*/  IMAD.MOV.U32 R88, RZ, RZ, 0x1 ;  /* 0x00000001ff587424 */ /* 0x000fe200078e00ff */
[----:B------:R-:W-:Y:S06]  /*51b0*/  UISETP.NE.AND.EX UP0, UPT, UR39, URZ, UPT, UP0 ;  /* 0x000000ff2700728c */ /* 0x000fec000bf05300 */
[----:B------:R-:W-:Y:S05]  /*51c0*/  PLOP3.LUT P3, PT, PT, PT, UP0, 0x80, 0x8 ;  /* 0x000000000008781c */ /* 0x000fea0003f6f008 */
[----:B------:R-:W1:Y:S01]  /*51d0*/  @UP0 LDCU.64 UR6, c[0x0][0x888] ;  /* 0x00011100ff0607ac */ /* 0x000e620008000a00 */
[----:B------:R-:W-:Y:S07]  /*51e0*/  @UP0 UIMAD UR4, UR36, UR44, URZ ;  /* 0x0000002c240402a4 */ /* 0x000fee000f8e02ff */
[----:B------:R-:W-:Y:S01]  /*51f0*/  @!P3 PRMT R88, R0, 0x7610, R88 ;  /* 0x000076100058b816 */ /* 0x000fe20000000058 */
[----:B-1----:R-:W-:Y:S03]  /*5200*/  @UP0 UIMAD.WIDE UR6, UR4, 0x4, UR6 ;  /* 0x00000004040608a5 */ /* 0x002fe6000f8e0206 */
[----:B------:R-:W1:Y:S03]  /*5210*/  @!UP0 LDCU UR4, c[0x0][0x880] ;  /* 0x00011000ff0487ac */ /* 0x000e660008000800 */
[----:B------:R-:W-:Y:S01]  /*5220*/  IMAD.U32 R2, RZ, RZ, UR6 ;  /* 0x00000006ff027e24 */ /* 0x000fe2000f8e00ff */
[----:B------:R-:W-:Y:S05]  /*5230*/  MOV R3, UR7 ;  /* 0x0000000700037c02 */ /* 0x000fea0008000f00 */
[----:B-----5:R2:W5:Y:S02]  /*5240*/  @P3 LDG.E R49, desc[UR46][R2.64] ;  /* 0x0000002e02313981 */ /* 0x020564000c1e1900 */
[----:B-12---:R-:W-:Y:S02]  /*5250*/  @!P3 IMAD.U32 R49, RZ, RZ, UR4 ;  /* 0x00000004ff31be24 */ /* 0x006fe4000f8e00ff */
.L_x_83:
[----:B------:R-:W-:Y:S05]  /*5260*/  @!P4 BRA `(.L_x_84) ;  /* 0x000000000020c947 */ /* 0x000fea0003800000 */
[----:B------:R-:W-:Y:S04]  /*5270*/  ISETP.NE.U32.AND P3, PT, R80, RZ, PT ;  /* 0x000000ff5000720c */ /* 0x000fe80003f65070 */
[----:B------:R-:W-:Y:S11]  /*5280*/  ISETP.NE.AND.EX P3, PT, R81, RZ, PT, P3 ;  /* 0x000000ff5100720c */ /* 0x000ff60003f65330 */
[----:B------:R-:W-:Y:S02]  /*5290*/  @!UPT UIADD3 URZ, UPT, UPT, URZ, URZ, URZ ;  /* 0x000000fffffff290 */ /* 0x000fe4000fffe0ff */
[----:B------:R-:W1:Y:S01]  /*52a0*/  @P3 LDC.64 R2, c[0x0][0x8a8] ;  /* 0x00022a00ff023b82 */ /* 0x000e620000000a00 */
[----:B------:R-:W-:Y:S04]  /*52b0*/  @P3 IMAD R0, R82, UR36, RZ ;  /* 0x0000002452003c24 */ /* 0x000fe8000f8e02ff */
[----:B-1----:R-:W-:Y:S05]  /*52c0*/  @P3 IMAD.WIDE R2, R0, 0x4, R2 ;  /* 0x0000000400023825 */ /* 0x002fea00078e0202 */
[----:B-----5:R1:W5:Y:S02]  /*52d0*/  @P3 LDG.E R47, desc[UR46][R2.64] ;  /* 0x0000002e022f3981 */ /* 0x020364000c1e1900 */
[----:B-1----:R-:W2:Y:S02]  /*52e0*/  @!P3 LDC R47, c[0x0][0x8a0] ;  /* 0x00022800ff2fbb82 */ /* 0x002ea40000000800 */
.L_x_84:
[----:B-----5:R-:W-:Y:S01]  /*52f0*/  FSETP.NEU.AND P3, PT, R49, RZ, PT ;  /* 0x000000ff3100720b */ /* 0x020fe20003f6d000 */
[----:B------:R-:W-:Y:S01]  /*5300*/  ULOP3.LUT UR4, UR51, 0x1, URZ, 0x3c, !UPT ;  /* 0x0000000133047892 */ /* 0x000fe2000f8e3cff */
[----:B------:R-:W-:Y:S01]  /*5310*/  SEL R4, RZ, 0xffffffff, P2 ;  /* 0xffffffffff047807 */ /* 0x000fe20001000000 */
[----:B------:R-:W-:Y:S01]  /*5320*/  IMAD.U32 R72, RZ, RZ, UR56 ;  /* 0x00000038ff487e24 */ /* 0x000fe2000f8e00ff */
[----:B------:R-:W-:Y:S01]  /*5330*/  @P1 LOP3.LUT P2, RZ, R88, 0xff, RZ, 0xc0, !PT ;  /* 0x000000ff58ff1812 */ /* 0x000fe2000784c0ff */
[----:B------:R-:W-:Y:S01]  /*5340*/  IMAD.SHL.U32 R106, R94, 0x10, RZ ;  /* 0x000000105e6a7824 */ /* 0x000fe200078e00ff */
[----:B------:R-:W-:Y:S01]  /*5350*/  @P1 SEL R0, RZ, 0xffffffff, P3 ;  /* 0xffffffffff001807 */ /* 0x000fe20001800000 */
[----:B------:R-:W-:Y:S01]  /*5360*/  IMAD.U32 R107, RZ, RZ, UR4 ;  /* 0x00000004ff6b7e24 */ /* 0x000fe2000f8e00ff */
[----:B------:R-:W-:Y:S01]  /*5370*/  LEA R73, R45, UR48, 0x3 ;  /* 0x000000302d497c11 */ /* 0x000fe2000f8e18ff */
[----:B------:R-:W-:Y:S01]  /*5380*/  IMAD.SHL.U32 R72, R72, 0x2000, RZ ;  /* 0x0000200048487824 */ /* 0x000fe200078e00ff */
[----:B------:R-:W-:Y:S01]  /*5390*/  @P0 SEL R0, R4, R0, !P2 ;  /* 0x0000000004000207 */ /* 0x000fe20005000000 */
[----:B------:R-:W-:Y:S01]  /*53a0*/  IMAD.SHL.U32 R105, R93, 0x10, RZ ;  /* 0x000000105d697824 */ /* 0x000fe200078e00ff */
[----:B------:R-:W-:Y:S01]  /*53b0*/  PLOP3.LUT P2, PT, PT, PT, UP1, 0x80, 0x8 ;  /* 0x000000000008781c */ /* 0x000fe20003f4f018 */
[----:B------:R-:W-:Y:S01]  /*53c0*/  IMAD.IADD R67, R99, 0x1, R72 ;  /* 0x0000000163437824 */ /* 0x000fe200078e0248 */
[----:B------:R-:W-:Y:S01]  /*53d0*/  @P1 LOP3.LUT R0, R0, 0x1, RZ, 0xc0, !PT ;  /* 0x0000000100001812 */ /* 0x000fe200078ec0ff */
[----:B------:R-:W-:Y:S01]  /*53e0*/  BSSY B1, `(.L_x_85) ;  /* 0x0000039000017945 */ /* 0x000fe20003800000 */
[----:B------:R-:W-:Y:S01]  /*53f0*/  LOP3.LUT P4, R102, R88, 0xff, RZ, 0xc0, !PT ;  /* 0x000000ff58667812 */ /* 0x000fe2000788c0ff */
[----:B------:R-:W-:Y:S01]  /*5400*/  IMAD.IADD R66, R67, 0x1, R106 ;  /* 0x0000000143427824 */ /* 0x000fe200078e026a */
[----:B------:R-:W-:Y:S01]  /*5410*/  ISETP.NE.U32.OR P5, PT, R0, 0x1, !P1 ;  /* 0x000000010000780c */ /* 0x000fe20004fa5470 */
[----:B------:R-:W-:Y:S01]  /*5420*/  IMAD.U32 R0, RZ, RZ, UR56 ;  /* 0x00000038ff007e24 */ /* 0x000fe2000f8e00ff */
[----:B------:R-:W-:Y:S01]  /*5430*/  SEL R3, RZ, 0xffffffff, P3 ;  /* 0xffffffffff037807 */ /* 0x000fe20001800000 */
[----:B------:R-:W-:Y:S01]  /*5440*/  IMAD.MOV.U32 R75, RZ, RZ, 0x1 ;  /* 0x00000001ff4b7424 */ /* 0x000fe200078e00ff */
[----:B------:R-:W-:Y:S01]  /*5450*/  P2R R104, PR, RZ, 0x20 ;  /* 0x00000020ff687803 */ /* 0x000fe20000000000 */
[----:B------:R-:W-:Y:S01]  /*5460*/  IMAD R48, R45, 0x40, R46 ;  /* 0x000000402d307824 */ /* 0x000fe200078e022e */
[----:B------:R-:W-:Y:S01]  /*5470*/  LEA R0, R0, UR48, 0x3 ;  /* 0x0000003000007c11 */ /* 0x000fe2000f8e18ff */
[----:B------:R-:W-:Y:S01]  /*5480*/  IMAD.U32 R74, RZ, RZ, UR56 ;  /* 0x00000038ff4a7e24 */ /* 0x000fe2000f8e00ff */
[----:B------:R-:W-:Y:S02]  /*5490*/  @P2 SEL R3, R4, R3, !P4 ;  /* 0x0000000304032207 */ /* 0x000fe40006000000 */
[----:B------:R-:W-:Y:S02]  /*54a0*/  CS2R R78, SRZ ;  /* 0x00000000004e7805 */ /* 0x000fe4000001ff00 */
[----:B------:R-:W-:Y:S02]  /*54b0*/  CS2R R76, SRZ ;  /* 0x00000000004c7805 */ /* 0x000fe4000001ff00 */
[----:B------:R-:W-:Y:S02]  /*54c0*/  CS2R R70, SRZ ;  /* 0x0000000000467805 */ /* 0x000fe4000001ff00 */
[----:B------:R-:W-:Y:S02]  /*54d0*/  LOP3.LUT R3, R3, 0x1, RZ, 0xc0, !PT ;  /* 0x0000000103037812 */ /* 0x000fe400078ec0ff */
[----:B------:R-:W-:Y:S02]  /*54e0*/  CS2R R68, SRZ ;  /* 0x0000000000447805 */ /* 0x000fe4000001ff00 */
[----:B------:R-:W-:Y:S02]  /*54f0*/  @P5 SHF.L.U32 R2, R107, 0x1f, RZ ;  /* 0x0000001f6b025819 */ /* 0x000fe400000006ff */
[----:B------:R-:W-:Y:S02]  /*5500*/  CS2R R62, SRZ ;  /* 0x00000000003e7805 */ /* 0x000fe4000001ff00 */
[----:B------:R-:W-:Y:S02]  /*5510*/  ISETP.NE.U32.AND P2, PT, R3, 0x1, PT ;  /* 0x000000010300780c */ /* 0x000fe40003f45070 */
[----:B------:R-:W-:Y:S01]  /*5520*/  CS2R R60, SRZ ;  /* 0x00000000003c7805 */ /* 0x000fe2000001ff00 */
[----:B------:R1:W3:Y:S01]  /*5530*/  @P5 SYNCS.PHASECHK.TRANS64.TRYWAIT P1, [R0+URZ+0x30], R2 ;  /* 0x00003002000055a7 */ /* 0x0002e200080211ff */
[----:B------:R-:W-:Y:S02]  /*5540*/  CS2R R58, SRZ ;  /* 0x00000000003a7805 */ /* 0x000fe4000001ff00 */
[----:B------:R-:W-:Y:S02]  /*5550*/  P2R R108, PR, RZ, 0x4 ;  /* 0x00000004ff6c7803 */ /* 0x000fe40000000000 */
[----:B------:R-:W-:Y:S01]  /*5560*/  CS2R R56, SRZ ;  /* 0x0000000000387805 */ /* 0x000fe2000001ff00 */
[----:B------:R-:W-:Y:S02]  /*5570*/  IMAD.IADD R65, R67, 0x1, R105 ;  /* 0x0000000143417824 */ /* 0x000fe400078e0269 */
[----:B------:R-:W-:Y:S01]  /*5580*/  IMAD.IADD R64, R98, 0x1, R66 ;  /* 0x0000000162407824 */ /* 0x000fe200078e0242 */
[----:B-1----:R-:W-:Y:S04]  /*5590*/  SHF.L.U32 R2, R97, 0x1f, RZ ;  /* 0x0000001f61027819 */ /* 0x002fe800000006ff */
[----:B------:R1:W4:Y:S01]  /*55a0*/  SYNCS.PHASECHK.TRANS64.TRYWAIT P0, [R73+URZ+0x90], R2 ;  /* 0x00009002490075a7 */ /* 0x00032200080011ff */
[----:B---3--:R-:W-:Y:S01]  /*55b0*/  @P5 SEL R75, RZ, 0x1, !P1 ;  /* 0x00000001ff4b5807 */ /* 0x008fe20004800000 */
[----:B-1----:R-:W-:Y:S06]  /*55c0*/  @!P5 BRA `(.L_x_86) ;  /* 0x000000000068d947 */ /* 0x002fec0003800000 */
[----:B------:R-:W-:Y:S01]  /*55d0*/  ISETP.NE.AND P1, PT, R75, RZ, PT ;  /* 0x000000ff4b00720c */ /* 0x000fe20003f25270 */
[----:B------:R-:W-:Y:S01]  /*55e0*/  BSSY B0, `(.L_x_87) ;  /* 0x000000d000007945 */ /* 0x000fe20003800000 */
[----:B------:R-:W-:Y:S02]  /*55f0*/  CS2R R58, SRZ ;  /* 0x00000000003a7805 */ /* 0x000fe4000001ff00 */
[----:B------:R-:W-:Y:S02]  /*5600*/  CS2R R56, SRZ ;  /* 0x0000000000387805 */ /* 0x000fe4000001ff00 */
[----:B------:R-:W-:Y:S02]  /*5610*/  CS2R R62, SRZ ;  /* 0x00000000003e7805 */ /* 0x000fe4000001ff00 */
[----:B------:R-:W-:Y:S02]  /*5620*/  CS2R R60, SRZ ;  /* 0x00000000003c7805 */ /* 0x000fe4000001ff00 */
[----:B------:R-:W-:Y:S02]  /*5630*/  CS2R R70, SRZ ;  /* 0x0000000000467805 */ /* 0x000fe4000001ff00 */
[----:B------:R-:W-:Y:S02]  /*5640*/  CS2R R68, SRZ ;  /* 0x0000000000447805 */ /* 0x000fe4000001ff00 */
[----:B------:R-:W-:Y:S02]  /*5650*/  CS2R R78, SRZ ;  /* 0x00000000004e7805 */ /* 0x000fe4000001ff00 */
[----:B------:R-:W-:Y:S01]  /*5660*/  CS2R R76, SRZ ;  /* 0x00000000004c7805 */ /* 0x000fe2000001ff00 */
[----:B------:R-:W-:Y:S06]  /*5670*/  @P1 BRA `(.L_x_88) ;  /* 0x00000000000c1947 */ /* 0x000fec0003800000 */
[----:B------:R-:W-:Y:S04]  /*5680*/  SHF.L.U32 R3, R107, 0x1f, RZ ;  /* 0x0000001f6b037819 */ /* 0x000fe800000006ff */
[----:B------:R-:W1:Y:S02]  /*5690*/  SYNCS.PHASECHK.TRANS64.TRYWAIT P1, [R0+URZ+0x30], R3 ;  /* 0x00003003000075a7 */ /* 0x000e6400080211ff */
[----:B-1----:R-:W-:Y:S05]  /*56a0*/  @!P1 BRA `(.L_x_89) ;  /* 0x0000002400309947 */ /* 0x002fea0003800000 */
.L_x_88:
[----:B------:R-:W-:Y:S05]  /*56b0*/  BSYNC B0 ;  /* 0x0000000000007941 */ /* 0x000fea0003800000 */
.L_x_87:
[----:B------:R-:W-:Y:S01]  /*56c0*/  ISETP.NE.AND P1, PT, R108, RZ, PT ;  /* 0x000000ff6c00720c */ /* 0x000fe20003f25270 */
[----:B------:R-:W-:Y:S04]  /*56d0*/  UIADD3 UR5, UPT, UPT, UR56, 0x1, URZ ;  /* 0x0000000138057890 */ /* 0x000fe8000fffe0ff */
[----:B------:R-:W-:Y:S04]  /*56e0*/  UISETP.NE.AND UP0, UPT, UR5, 0x3, UPT ;  /* 0x000000030500788c */ /* 0x000fe8000bf05270 */
[----:B------:R-:W-:Y:S02]  /*56f0*/  USEL UR4, URZ, 0x1, UP0 ;  /* 0x00000001ff047887 */ /* 0x000fe40008000000 */
[----:B------:R-:W-:Y:S02]  /*5700*/  USEL UR5, UR5, URZ, UP0 ;  /* 0x000000ff05057287 */ /* 0x000fe40008000000 */
[----:B------:R3:W1:Y:S02]  /*5710*/  @P1 LDS.128 R56, [R67] ;  /* 0x0000000043381984 */ /* 0x0006640000000c00 */
[----:B------:R-:W-:Y:S02]  /*5720*/  LOP3.LUT R107, R107, UR4, RZ, 0x3c, !PT ;  /* 0x000000046b6b7c12 */ /* 0x000fe4000f8e3cff */
[----:B------:R3:W1:Y:S01]  /*5730*/  @P1 LDS.128 R60, [R66+0x10] ;  /* 0x00001000423c1984 */ /* 0x0006620000000c00 */
[----:B------:R-:W-:Y:S03]  /*5740*/  IMAD.U32 R74, RZ, RZ, UR5 ;  /* 0x00000005ff4a7e24 */ /* 0x000fe6000f8e00ff */
[----:B------:R3:W1:Y:S04]  /*5750*/  @P1 LDS.128 R68, [R65+0x20] ;  /* 0x0000200041441984 */ /* 0x0006680000000c00 */
[----:B------:R3:W1:Y:S02]  /*5760*/  @P1 LDS.128 R76, [R64+0x10] ;  /* 0x00001000404c1984 */ /* 0x0006640000000c00 */
.L_x_86:
[----:B------:R-:W-:Y:S05]  /*5770*/  BSYNC B1 ;  /* 0x0000000000017941 */ /* 0x000fea0003800000 */
.L_x_85:
[----:B-1----:R-:W-:Y:S04]  /*5780*/  SHF.R.U32.HI R0, RZ, 0x15, R48 ;  /* 0x00000015ff007819 */ /* 0x002fe80000011630 */
[----:B------:R-:W-:Y:S01]  /*5790*/  LOP3.LUT P1, RZ, R0, 0x3, R92, 0x48, !PT ;  /* 0x0000000300ff7812 */ /* 0x000fe2000782485c */
[----:B------:R-:W-:Y:S01]  /*57a0*/  @!UPT UIADD3 URZ, UPT, UPT, URZ, URZ, URZ ;  /* 0x000000fffffff290 */ /* 0x000fe2000fffe0ff */
[----:B----4-:R-:W-:Y:S11]  /*57b0*/  @P0 BRA `(.L_x_90) ;  /* 0x0000000000080947 */ /* 0x010ff60003800000 */
[----:B------:R-:W1:Y:S02]  /*57c0*/  SYNCS.PHASECHK.TRANS64.TRYWAIT P0, [R73+URZ+0x90], R2 ;  /* 0x00009002490075a7 */ /* 0x000e6400080011ff */
[----:B-1----:R-:W-:Y:S05]  /*57d0*/  @!P0 BRA `(.L_x_91) ;  /* 0x0000002000f88947 */ /* 0x002fea0003800000 */
.L_x_90:
[----:B------:R-:W-:Y:S05]  /*57e0*/  @!P1 BRA `(.L_x_92) ;  /* 0x0000000000409947 */ /* 0x000fea0003800000 */
[----:B------:R-:W4:Y:S01]  /*57f0*/  LDCU.64 UR8, c[0x4][0x70] ;  /* 0x01000e00ff0877ac */ /* 0x000f220008000a00 */
[----:B------:R-:W-:Y:S01]  /*5800*/  MOV R3, 0x0 ;  /* 0x0000000000037802 */ /* 0x000fe20000000f00 */
[----:B------:R-:W-:Y:S02]  /*5810*/  HFMA2 R12, -RZ, RZ, 0, 5.9604644775390625e-08 ;  /* 0x00000001ff0c7431 */ /* 0x000fe400000001ff */
[----:B------:R-:W-:Y:S02]  /*5820*/  IMAD.MOV.U32 R8, RZ, RZ, 0x192 ;  /* 0x00000192ff087424 */ /* 0x000fe400078e00ff */
[----:B------:R-:W-:Y:S01]  /*5830*/  IMAD.MOV.U32 R13, RZ, RZ, RZ ;  /* 0x000000ffff0d7224 */ /* 0x000fe200078e00ff */
[----:B------:R-:W5:Y:S01]  /*5840*/  LDCU.64 UR6, c[0x4][0x78] ;  /* 0x01000f00ff0677ac */ /* 0x000f620008000a00 */
[----:B-1----:R-:W1:Y:S01]  /*5850*/  LDC.64 R2, c[0x4][R3] ;  /* 0x0100000003027b82 */ /* 0x002e620000000a00 */
[----:B------:R-:W2:Y:S01]  /*5860*/  LDCU.64 UR4, c[0x4][0x10] ;  /* 0x01000200ff0477ac */ /* 0x000ea20008000a00 */
[----:B----4-:R-:W-:Y:S01]  /*5870*/  MOV R5, UR9 ;  /* 0x0000000900057c02 */ /* 0x010fe20008000f00 */
[----:B------:R-:W-:Y:S01]  /*5880*/  IMAD.U32 R4, RZ, RZ, UR8 ;  /* 0x00000008ff047e24 */ /* 0x000fe2000f8e00ff */
[----:B-----5:R-:W-:Y:S01]  /*5890*/  MOV R7, UR7 ;  /* 0x0000000700077c02 */ /* 0x020fe20008000f00 */
[----:B------:R-:W-:Y:S01]  /*58a0*/  IMAD.U32 R6, RZ, RZ, UR6 ;  /* 0x00000006ff067e24 */ /* 0x000fe2000f8e00ff */
[----:B--2---:R-:W-:Y:S01]  /*58b0*/  MOV R11, UR5 ;  /* 0x00000005000b7c02 */ /* 0x004fe20008000f00 */
[----:B------:R-:W-:Y:S02]  /*58c0*/  IMAD.U32 R10, RZ, RZ, UR4 ;  /* 0x00000004ff0a7e24 */ /* 0x000fe4000f8e00ff */
[----:B------:R-:W-:Y:S07]  /*58d0*/  LEPC R20, `(.L_x_92) ;  /* 0x000000001014794e */ /* 0x000fee0000000000 */
[----:B-1-3--:R-:W-:Y:S05]  /*58e0*/  CALL.ABS.NOINC R2 ;  /* 0x0000000002007343 */ /* 0x00afea0003c00000 */
.L_x_92:
[----:B------:R-:W-:Y:S01]  /*58f0*/  SHF.L.U32 R50, R56, 0x10, RZ ;  /* 0x0000001038327819 */ /* 0x000fe200000006ff */
[----:B------:R-:W-:Y:S05]  /*5900*/  WARPSYNC.ALL ;  /* 0x0000000000007948 */ /* 0x000fea0003800000 */
[----:B------:R-:W-:Y:S01]  /*5910*/  R2UR UR4, R48 ;  /* 0x00000000300472ca */ /* 0x000fe200000e0000 */
[----:B------:R-:W-:Y:S01]  /*5920*/  BSSY.RECONVERGENT B0, `(.L_x_93) ;  /* 0x0000085000007945 */ /* 0x000fe20003800200 */
[----:B------:R-:W-:Y:S02]  /*5930*/  LOP3.LUT R51, R56, 0xffff0000, RZ, 0xc0, !PT ;  /* 0xffff000038337812 */ /* 0x000fe400078ec0ff */
[----:B------:R-:W-:Y:S02]  /*5940*/  SHF.L.U32 R52, R57, 0x10, RZ ;  /* 0x0000001039347819 */ /* 0x000fe400000006ff */
[----:B------:R-:W-:Y:S07]  /*5950*/  ISETP.NE.AND P0, PT, R100, RZ, PT ;  /* 0x000000ff6400720c */ /* 0x000fee0003f05270 */
[----:B------:R-:W2:Y:S02]  /*5960*/  LDTM.x32 R4, tmem[UR4] ;  /* 0x00000004000479ee */ /* 0x000ea400082c0000 */
[C---:B--2---:R-:W-:Y:S01]  /*5970*/  FMUL R0, R47.reuse, R4 ;  /* 0x000000042f007220 */ /* 0x044fe20000400000 */
[C---:B-1----:R-:W-:Y:S01]  /*5980*/  FMUL R2, R47.reuse, R5 ;  /* 0x000000052f027220 */ /* 0x042fe20000400000 */
[C---:B------:R-:W-:Y:S01]  /*5990*/  FMUL R4, R47.reuse, R8 ;  /* 0x000000082f047220 */ /* 0x040fe20000400000 */
[C---:B------:R-:W-:Y:S01]  /*59a0*/  FMUL R3, R47.reuse, R6 ;  /* 0x000000062f037220 */ /* 0x040fe20000400000 */
[C---:B------:R-:W-:Y:S01]  /*59b0*/  FMUL R5, R47.reuse, R9 ;  /* 0x000000092f057220 */ /* 0x040fe20000400000 */
[C---:B------:R-:W-:Y:S01]  /*59c0*/  FMUL R8, R47.reuse, R12 ;  /* 0x0000000c2f087220 */ /* 0x040fe20000400000 */
[C---:B------:R-:W-:Y:S01]  /*59d0*/  FMUL R6, R47.reuse, R10 ;  /* 0x0000000a2f067220 */ /* 0x040fe20000400000 */
[C---:B------:R-:W-:Y:S01]  /*59e0*/  FMUL R9, R47.reuse, R13 ;  /* 0x0000000d2f097220 */ /* 0x040fe20000400000 */
[----:B------:R-:W-:Y:S01]  /*59f0*/  FMUL R12, R47, R16 ;  /* 0x000000102f0c7220 */ /* 0x000fe20000400000 */
[----:B------:R-:W-:Y:S01]  /*5a00*/  FFMA R0, R49, R50, R0 ;  /* 0x0000003231007223 */ /* 0x000fe20000000000 */
[C---:B------:R-:W-:Y:S01]  /*5a10*/  FMUL R10, R47.reuse, R14 ;  /* 0x0000000e2f0a7220 */ /* 0x040fe20000400000 */
[C---:B------:R-:W-:Y:S01]  /*5a20*/  FMUL R13, R47.reuse, R17 ;  /* 0x000000112f0d7220 */ /* 0x040fe20000400000 */
[----:B------:R-:W-:Y:S01]  /*5a30*/  FMUL R16, R47, R20 ;  /* 0x000000142f107220 */ /* 0x000fe20000400000 */
[----:B------:R-:W-:Y:S01]  /*5a40*/  FFMA R2, R49, R51, R2 ;  /* 0x0000003331027223 */ /* 0x000fe20000000002 */
[C---:B------:R-:W-:Y:S01]  /*5a50*/  FMUL R14, R47.reuse, R18 ;  /* 0x000000122f0e7220 */ /* 0x040fe20000400000 */
[C---:B------:R-:W-:Y:S01]  /*5a60*/  FMUL R17, R47.reuse, R21 ;  /* 0x000000152f117220 */ /* 0x040fe20000400000 */
[C---:B------:R-:W-:Y:S01]  /*5a70*/  FMUL R20, R47.reuse, R24 ;  /* 0x000000182f147220 */ /* 0x040fe20000400000 */
[C---:B------:R-:W-:Y:S01]  /*5a80*/  FMUL R18, R47.reuse, R22 ;  /* 0x000000162f127220 */ /* 0x040fe20000400000 */
[C---:B------:R-:W-:Y:S01]  /*5a90*/  FMUL R21, R47.reuse, R25 ;  /* 0x000000192f157220 */ /* 0x040fe20000400000 */
[C---:B------:R-:W-:Y:S01]  /*5aa0*/  FMUL R24, R47.reuse, R28 ;  /* 0x0000001c2f187220 */ /* 0x040fe20000400000 */
[C---:B------:R-:W-:Y:S01]  /*5ab0*/  FMUL R22, R47.reuse, R26 ;  /* 0x0000001a2f167220 */ /* 0x040fe20000400000 */
[C---:B------:R-:W-:Y:S01]  /*5ac0*/  FMUL R25, R47.reuse, R29 ;  /* 0x0000001d2f197220 */ /* 0x040fe20000400000 */
[----:B------:R-:W-:Y:S01]  /*5ad0*/  FMUL R28, R47, R32 ;  /* 0x000000202f1c7220 */ /* 0x000fe20000400000 */
[----:B------:R-:W-:Y:S01]  /*5ae0*/  LOP3.LUT R32, R57, 0xffff0000, RZ, 0xc0, !PT ;  /* 0xffff000039207812 */ /* 0x000fe200078ec0ff */
[C---:B------:R-:W-:Y:S01]  /*5af0*/  FMUL R26, R47.reuse, R30 ;  /* 0x0000001e2f1a7220 */ /* 0x040fe20000400000 */
[----:B------:R-:W-:Y:S01]  /*5b00*/  FMUL R29, R47, R33 ;  /* 0x000000212f1d7220 */ /* 0x000fe20000400000 */
[----:B------:R-:W-:Y:S01]  /*5b10*/  SHF.L.U32 R33, R58, 0x10, RZ ;  /* 0x000000103a217819 */ /* 0x000fe200000006ff */
[----:B------:R-:W-:Y:S01]  /*5b20*/  FFMA R3, R49, R52, R3 ;  /* 0x0000003431037223 */ /* 0x000fe20000000003 */
[----:B------:R-:W-:Y:S01]  /*5b30*/  F2FP.BF16.F32.PACK_AB R52, R2, R0 ;  /* 0x000000000234723e */ /* 0x000fe200000010ff */
[----:B------:R-:W-:Y:S01]  /*5b40*/  FMUL R7, R47, R7 ;  /* 0x000000072f077220 */ /* 0x000fe20000400000 */
[----:B------:R-:W-:Y:S01]  /*5b50*/  SHF.L.U32 R0, R59, 0x10, RZ ;  /* 0x000000103b007819 */ /* 0x000fe200000006ff */
[----:B------:R-:W-:Y:S01]  /*5b60*/  FMUL R30, R47, R34 ;  /* 0x000000222f1e7220 */ /* 0x000fe20000400000 */
[----:B------:R-:W-:Y:S01]  /*5b70*/  LOP3.LUT R34, R58, 0xffff0000, RZ, 0xc0, !PT ;  /* 0xffff00003a227812 */ /* 0x000fe200078ec0ff */
[----:B------:R-:W-:Y:S01]  /*5b80*/  FFMA R7, R49, R32, R7 ;  /* 0x0000002031077223 */ /* 0x000fe20000000007 */
[----:B------:R-:W-:Y:S01]  /*5b90*/  LOP3.LUT R2, R59, 0xffff0000, RZ, 0xc0, !PT ;  /* 0xffff00003b027812 */ /* 0x000fe200078ec0ff */
[----:B------:R-:W-:Y:S01]  /*5ba0*/  FFMA R4, R49, R33, R4 ;  /* 0x0000002131047223 */ /* 0x000fe20000000004 */
[----:B------:R-:W-:Y:S01]  /*5bb0*/  FMUL R11, R47, R11 ;  /* 0x0000000b2f0b7220 */ /* 0x000fe20000400000 */
[----:B------:R-:W-:Y:S01]  /*5bc0*/  FFMA R5, R49, R34, R5 ;  /* 0x0000002231057223 */ /* 0x000fe20000000005 */
[----:B------:R-:W-:Y:S01]  /*5bd0*/  F2FP.BF16.F32.PACK_AB R53, R7, R3 ;  /* 0x000000030735723e */ /* 0x000fe200000010ff */
[C---:B------:R-:W-:Y:S01]  /*5be0*/  FFMA R6, R49.reuse, R0, R6 ;  /* 0x0000000031067223 */ /* 0x040fe20000000006 */
[C---:B------:R-:W-:Y:S01]  /*5bf0*/  SHF.L.U32 R0, R60.reuse, 0x10, RZ ;  /* 0x000000103c007819 */ /* 0x040fe200000006ff */
[----:B------:R-:W-:Y:S01]  /*5c00*/  FFMA R11, R49, R2, R11 ;  /* 0x00000002310b7223 */ /* 0x000fe2000000000b */
[----:B------:R-:W-:Y:S01]  /*5c10*/  LOP3.LUT R2, R60, 0xffff0000, RZ, 0xc0, !PT ;  /* 0xffff00003c027812 */ /* 0x000fe200078ec0ff */
[----:B------:R-:W-:Y:S01]  /*5c20*/  FMUL R15, R47, R15 ;  /* 0x0000000f2f0f7220 */ /* 0x000fe20000400000 */
[----:B------:R-:W-:Y:S01]  /*5c30*/  SHF.L.U32 R3, R61, 0x10, RZ ;  /* 0x000000103d037819 */ /* 0x000fe200000006ff */
[----:B------:R-:W-:Y:S01]  /*5c40*/  FFMA R8, R49, R0, R8 ;  /* 0x0000000031087223 */ /* 0x000fe20000000008 */
[----:B------:R-:W-:Y:S01]  /*5c50*/  LOP3.LUT R0, R61, 0xffff0000, RZ, 0xc0, !PT ;  /* 0xffff00003d007812 */ /* 0x000fe200078ec0ff */
[C---:B------:R-:W-:Y:S01]  /*5c60*/  FFMA R9, R49.reuse, R2, R9 ;  /* 0x0000000231097223 */ /* 0x040fe20000000009 */
[C---:B------:R-:W-:Y:S01]  /*5c70*/  SHF.L.U32 R2, R62.reuse, 0x10, RZ ;  /* 0x000000103e027819 */ /* 0x040fe200000006ff */
[----:B------:R-:W-:Y:S01]  /*5c80*/  FFMA R10, R49, R3, R10 ;  /* 0x00000003310a7223 */ /* 0x000fe2000000000a */
[----:B------:R-:W-:Y:S01]  /*5c90*/  SHF.L.U32 R3, R63, 0x10, RZ ;  /* 0x000000103f037819 */ /* 0x000fe200000006ff */
[C---:B------:R-:W-:Y:S01]  /*5ca0*/  FFMA R15, R49.reuse, R0, R15 ;  /* 0x00000000310f7223 */ /* 0x040fe2000000000f */
[----:B------:R-:W-:Y:S01]  /*5cb0*/  LOP3.LUT R0, R62, 0xffff0000, RZ, 0xc0, !PT ;  /* 0xffff00003e007812 */ /* 0x000fe200078ec0ff */
[----:B------:R-:W-:Y:S01]  /*5cc0*/  FFMA R12, R49, R2, R12 ;  /* 0x00000002310c7223 */ /* 0x000fe2000000000c */
[C---:B------:R-:W-:Y:S01]  /*5cd0*/  SHF.L.U32 R2, R68.reuse, 0x10, RZ ;  /* 0x0000001044027819 */ /* 0x040fe200000006ff */
[----:B------:R-:W-:Y:S01]  /*5ce0*/  FMUL R19, R47, R19 ;  /* 0x000000132f137220 */ /* 0x000fe20000400000 */
[----:B------:R-:W-:Y:S01]  /*5cf0*/  F2FP.BF16.F32.PACK_AB R54, R5, R4 ;  /* 0x000000040536723e */ /* 0x000fe200000010ff */
[----:B------:R-:W-:Y:S01]  /*5d00*/  FFMA R13, R49, R0, R13 ;  /* 0x00000000310d7223 */ /* 0x000fe2000000000d */
[----:B------:R-:W-:Y:S01]  /*5d10*/  LOP3.LUT R0, R63, 0xffff0000, RZ, 0xc0, !PT ;  /* 0xffff00003f007812 */ /* 0x000fe200078ec0ff */
[----:B------:R-:W-:Y:S01]  /*5d20*/  FFMA R14, R49, R3, R14 ;  /* 0x00000003310e7223 */ /* 0x000fe2000000000e */
[----:B------:R-:W-:Y:S01]  /*5d30*/  LOP3.LUT R3, R68, 0xffff0000, RZ, 0xc0, !PT ;  /* 0xffff000044037812 */ /* 0x000fe200078ec0ff */
[----:B------:R-:W-:Y:S01]  /*5d40*/  FMUL R23, R47, R23 ;  /* 0x000000172f177220 */ /* 0x000fe20000400000 */
[----:B------:R-:W-:Y:S01]  /*5d50*/  F2FP.BF16.F32.PACK_AB R55, R11, R6 ;  /* 0x000000060b37723e */ /* 0x000fe200000010ff */
[----:B------:R-:W-:Y:S01]  /*5d60*/  FFMA R19, R49, R0, R19 ;  /* 0x0000000031137223 */ /* 0x000fe20000000013 */
[----:B------:R-:W-:Y:S01]  /*5d70*/  SHF.L.U32 R0, R69, 0x10, RZ ;  /* 0x0000001045007819 */ /* 0x000fe200000006ff */
[----:B------:R-:W-:Y:S01]  /*5d80*/  FFMA R16, R49, R2, R16 ;  /* 0x0000000231107223 */ /* 0x000fe20000000010 */
[----:B------:R-:W-:Y:S01]  /*5d90*/  LOP3.LUT R2, R69, 0xffff0000, RZ, 0xc0, !PT ;  /* 0xffff000045027812 */ /* 0x000fe200078ec0ff */
[----:B------:R-:W-:Y:S01]  /*5da0*/  FFMA R17, R49, R3, R17 ;  /* 0x0000000331117223 */ /* 0x000fe20000000011 */
[----:B------:R-:W-:Y:S01]  /*5db0*/  SHF.L.U32 R3, R71, 0x10, RZ ;  /* 0x0000001047037819 */ /* 0x000fe200000006ff */
[----:B------:R-:W-:Y:S01]  /*5dc0*/  FFMA R18, R49, R0, R18 ;  /* 0x0000000031127223 */ /* 0x000fe20000000012 */
[C---:B------:R-:W-:Y:S01]  /*5dd0*/  SHF.L.U32 R0, R70.reuse, 0x10, RZ ;  /* 0x0000001046007819 */ /* 0x040fe200000006ff */
[----:B------:R1:W-:Y:S01]  /*5de0*/  STS.128 [R67], R52 ;  /* 0x0000003443007388 */ /* 0x0003e20000000c00 */
[----:B------:R-:W-:Y:S01]  /*5df0*/  F2FP.BF16.F32.PACK_AB R8, R9, R8 ;  /* 0x000000080908723e */ /* 0x000fe200000010ff */
[C---:B------:R-:W-:Y:S01]  /*5e00*/  FFMA R23, R49.reuse, R2, R23 ;  /* 0x0000000231177223 */ /* 0x040fe20000000017 */
[----:B------:R-:W-:Y:S01]  /*5e10*/  LOP3.LUT R2, R70, 0xffff0000, RZ, 0xc0, !PT ;  /* 0xffff000046027812 */ /* 0x000fe200078ec0ff */
[----:B------:R-:W-:Y:S01]  /*5e20*/  FFMA R20, R49, R0, R20 ;  /* 0x0000000031147223 */ /* 0x000fe20000000014 */
[----:B------:R-:W-:Y:S01]  /*5e30*/  LOP3.LUT R0, R71, 0xffff0000, RZ, 0xc0, !PT ;  /* 0xffff000047007812 */ /* 0x000fe200078ec0ff */
[----:B------:R-:W-:Y:S01]  /*5e40*/  FMUL R27, R47, R27 ;  /* 0x0000001b2f1b7220 */ /* 0x000fe20000400000 */
[----:B------:R-:W-:Y:S01]  /*5e50*/  F2FP.BF16.F32.PACK_AB R9, R15, R10 ;  /* 0x0000000a0f09723e */ /* 0x000fe200000010ff */
[C---:B------:R-:W-:Y:S01]  /*5e60*/  FFMA R21, R49.reuse, R2, R21 ;  /* 0x0000000231157223 */ /* 0x040fe20000000015 */
[C---:B------:R-:W-:Y:S01]  /*5e70*/  FFMA R22, R49.reuse, R3, R22 ;  /* 0x0000000331167223 */ /* 0x040fe20000000016 */
[----:B------:R-:W-:Y:S01]  /*5e80*/  FFMA R27, R49, R0, R27 ;  /* 0x00000000311b7223 */ /* 0x000fe2000000001b */
[C---:B------:R-:W-:Y:S01]  /*5e90*/  SHF.L.U32 R2, R76.reuse, 0x10, RZ ;  /* 0x000000104c027819 */ /* 0x040fe200000006ff */
[C---:B------:R-:W-:Y:S01]  /*5ea0*/  FMUL R31, R47.reuse, R31 ;  /* 0x0000001f2f1f7220 */ /* 0x040fe20000400000 */
[----:B------:R-:W-:Y:S01]  /*5eb0*/  LOP3.LUT R0, R76, 0xffff0000, RZ, 0xc0, !PT ;  /* 0xffff00004c007812 */ /* 0x000fe200078ec0ff */
[----:B------:R-:W-:Y:S01]  /*5ec0*/  FMUL R35, R47, R35 ;  /* 0x000000232f237220 */ /* 0x000fe20000400000 */
[----:B------:R-:W-:Y:S01]  /*5ed0*/  SHF.L.U32 R3, R77, 0x10, RZ ;  /* 0x000000104d037819 */ /* 0x000fe200000006ff */
[----:B------:R-:W-:Y:S01]  /*5ee0*/  FFMA R24, R49, R2, R24 ;  /* 0x0000000231187223 */ /* 0x000fe20000000018 */
[----:B------:R-:W-:Y:S01]  /*5ef0*/  F2FP.BF16.F32.PACK_AB R10, R13, R12 ;  /* 0x0000000c0d0a723e */ /* 0x000fe200000010ff */
[----:B------:R-:W-:Y:S01]  /*5f00*/  FFMA R25, R49, R0, R25 ;  /* 0x0000000031197223 */ /* 0x000fe20000000019 */
[----:B------:R-:W-:Y:S01]  /*5f10*/  F2FP.BF16.F32.PACK_AB R11, R19, R14 ;  /* 0x0000000e130b723e */ /* 0x000fe200000010ff */
[----:B------:R-:W-:Y:S01]  /*5f20*/  FFMA R26, R49, R3, R26 ;  /* 0x00000003311a7223 */ /* 0x000fe2000000001a */
[----:B------:R-:W-:Y:S02]  /*5f30*/  LOP3.LUT R0, R77, 0xffff0000, RZ, 0xc0, !PT ;  /* 0xffff00004d007812 */ /* 0x000fe400078ec0ff */
[C---:B------:R-:W-:Y:S01]  /*5f40*/  SHF.L.U32 R2, R78.reuse, 0x10, RZ ;  /* 0x000000104e027819 */ /* 0x040fe200000006ff */
[----:B------:R1:W-:Y:S01]  /*5f50*/  STS.128 [R66+0x10], R8 ;  /* 0x0000100842007388 */ /* 0x0003e20000000c00 */
[----:B------:R-:W-:Y:S01]  /*5f60*/  LOP3.LUT R3, R78, 0xffff0000, RZ, 0xc0, !PT ;  /* 0xffff00004e037812 */ /* 0x000fe200078ec0ff */
[----:B------:R-:W-:Y:S01]  /*5f70*/  FFMA R31, R49, R0, R31 ;  /* 0x00000000311f7223 */ /* 0x000fe2000000001f */
[----:B------:R-:W-:Y:S01]  /*5f80*/  SHF.L.U32 R4, R79, 0x10, RZ ;  /* 0x000000104f047819 */ /* 0x000fe200000006ff */
[----:B------:R-:W-:Y:S01]  /*5f90*/  FFMA R28, R49, R2, R28 ;  /* 0x00000002311c7223 */ /* 0x000fe2000000001c */
[----:B------:R-:W-:Y:S01]  /*5fa0*/  F2FP.BF16.F32.PACK_AB R16, R17, R16 ;  /* 0x000000101110723e */ /* 0x000fe200000010ff */
[----:B------:R-:W-:Y:S01]  /*5fb0*/  FFMA R29, R49, R3, R29 ;  /* 0x00000003311d7223 */ /* 0x000fe2000000001d */
[----:B------:R-:W-:Y:S01]  /*5fc0*/  LOP3.LUT R5, R79, 0xffff0000, RZ, 0xc0, !PT ;  /* 0xffff00004f057812 */ /* 0x000fe200078ec0ff */
[----:B------:R-:W-:Y:S01]  /*5fd0*/  FFMA R30, R49, R4, R30 ;  /* 0x00000004311e7223 */ /* 0x000fe2000000001e */
[----:B------:R-:W-:Y:S02]  /*5fe0*/  F2FP.BF16.F32.PACK_AB R17, R23, R18 ;  /* 0x000000121711723e */ /* 0x000fe400000010ff */
[----:B------:R-:W-:Y:S01]  /*5ff0*/  F2FP.BF16.F32.PACK_AB R18, R21, R20 ;  /* 0x000000141512723e */ /* 0x000fe200000010ff */
[----:B------:R-:W-:Y:S01]  /*6000*/  FFMA R35, R49, R5, R35 ;  /* 0x0000000531237223 */ /* 0x000fe20000000023 */
[----:B------:R-:W-:Y:S02]  /*6010*/  F2FP.BF16.F32.PACK_AB R19, R27, R22 ;  /* 0x000000161b13723e */ /* 0x000fe400000010ff */
[----:B------:R-:W-:Y:S02]  /*6020*/  F2FP.BF16.F32.PACK_AB R24, R25, R24 ;  /* 0x000000181918723e */ /* 0x000fe400000010ff */
[----:B------:R-:W-:Y:S01]  /*6030*/  F2FP.BF16.F32.PACK_AB R25, R31, R26 ;  /* 0x0000001a1f19723e */ /* 0x000fe200000010ff */
[----:B------:R1:W-:Y:S01]  /*6040*/  STS.128 [R65+0x20], R16 ;  /* 0x0000201041007388 */ /* 0x0003e20000000c00 */
[----:B------:R-:W-:Y:S02]  /*6050*/  F2FP.BF16.F32.PACK_AB R26, R29, R28 ;  /* 0x0000001c1d1a723e */ /* 0x000fe400000010ff */
[----:B------:R-:W-:Y:S05]  /*6060*/  F2FP.BF16.F32.PACK_AB R27, R35, R30 ;  /* 0x0000001e231b723e */ /* 0x000fea00000010ff */
[----:B------:R1:W-:Y:S01]  /*6070*/  STS.128 [R64+0x10], R24 ;  /* 0x0000101840007388 */ /* 0x0003e20000000c00 */
[----:B------:R-:W-:Y:S01]  /*6080*/  @!PT LDS RZ, [RZ] ;  /* 0x00000000fffff984 */ /* 0x000fe20000000800 */
[----:B------:R-:W-:Y:S01]  /*6090*/  @!PT LDS RZ, [RZ] ;  /* 0x00000000fffff984 */ /* 0x000fe20000000800 */
[----:B------:R-:W-:Y:S01]  /*60a0*/  @!PT LDS RZ, [RZ] ;  /* 0x00000000fffff984 */ /* 0x000fe20000000800 */
[----:B------:R-:W-:Y:S01]  /*60b0*/  @!PT LDS RZ, [RZ] ;  /* 0x00000000fffff984 */ /* 0x000fe20000000800 */
[----:B------:R2:W-:Y:S07]  /*60c0*/  MEMBAR.ALL.CTA ;  /* 0x0000000000007992 */ /* 0x0005ee0000008000 */
[----:B--2---:R-:W2:Y:S02]  /*60d0*/  FENCE.VIEW.ASYNC.S ;  /* 0x00000000000073c6 */ /* 0x004ea40000000000 */
[----:B--2---:R-:W-:Y:S06]  /*60e0*/  BAR.SYNC.DEFER_BLOCKING 0x1, 0x80 ;  /* 0x0042000000007b1d */ /* 0x004fec0000010000 */
[----:B------:R-:W-:Y:S05]  /*60f0*/  @P0 BRA `(.L_x_94) ;  /* 0x00000000001c0947 */ /* 0x000fea0003800000 */
[----:B------:R-:W-:Y:S01]  /*6100*/  R2UR UR4, R72 ;  /* 0x00000000480472ca */ /* 0x000fe200000e0000 */
[----:B------:R-:W-:Y:S01]  /*6110*/  UIADD3 UR6, UP0, UPT, UR54, 0x680, URZ ;  /* 0x0000068036067890 */ /* 0x000fe2000ff1e0ff */
[----:B------:R-:W-:Y:S03]  /*6120*/  UMOV UR43, UR36 ;  /* 0x00000024002b7c82 */ /* 0x000fe60008000000 */
[----:B------:R-:W-:Y:S08]  /*6130*/  UIADD3.X UR7, UPT, UPT, URZ, UR55, URZ, UP0, !UPT ;  /* 0x00000037ff077290 */ /* 0x000ff000087fe4ff */
[----:B------:R-:W-:Y:S09]  /*6140*/  UIADD3 UR40, UPT, UPT, UR48, 0x200, UR4 ;  /* 0x0000020030287890 */ /* 0x000ff2000fffe004 */
[----:B------:R2:W-:Y:S02]  /*6150*/  UTMASTG.3D [UR40], [UR6] ;  /* 0x00000028060073b5 */ /* 0x0005e40008010000 */
[----:B--2---:R0:W-:Y:S02]  /*6160*/  UTMACMDFLUSH ;  /* 0x00000000000079b7 */ /* 0x0041e40000000000 */
.L_x_94:
[----:B------:R-:W-:Y:S05]  /*6170*/  BSYNC.RECONVERGENT B0 ;  /* 0x0000000000007941 */ /* 0x000fea0003800200 */
.L_x_93:
[----:B------:R-:W-:Y:S01]  /*6180*/  UIADD3 UR40, UPT, UPT, UR56, 0x1, URZ ;  /* 0x0000000138287890 */ /* 0x000fe2000fffe0ff */
[----:B------:R-:W-:Y:S03]  /*6190*/  BSSY.RECONVERGENT B0, `(.L_x_95) ;  /* 0x0000005000007945 */ /* 0x000fe60003800200 */
[----:B------:R-:W-:Y:S04]  /*61a0*/  UISETP.NE.AND UP0, UPT, UR40, 0x3, UPT ;  /* 0x000000032800788c */ /* 0x000fe8000bf05270 */
[----:B------:R-:W-:Y:S01]  /*61b0*/  USEL UR43, UR40, URZ, UP0 ;  /* 0x000000ff282b7287 */ /* 0x000fe20008000000 */
[----:B------:R-:W-:Y:S11]  /*61c0*/  @P0 BRA `(.L_x_96) ;  /* 0x0000000000040947 */ /* 0x000ff60003800000 */
[----:B------:R-:W-:Y:S04]  /*61d0*/  DEPBAR.LE SB0, 0x1 ;  /* 0x000080400000791a */ /* 0x000fe80000000000 */
.L_x_96:
[----:B------:R-:W-:Y:S05]  /*61e0*/  BSYNC.RECONVERGENT B0 ;  /* 0x0000000000007941 */ /* 0x000fea0003800200 */
.L_x_95:
[----:B------:R-:W-:Y:S01]  /*61f0*/  BAR.SYNC.DEFER_BLOCKING 0x1, 0x80 ;  /* 0x0042000000007b1d */ /* 0x000fe20000010000 */
[----:B------:R-:W-:Y:S01]  /*6200*/  ISETP.NE.AND P1, PT, R104, RZ, PT ;  /* 0x000000ff6800720c */ /* 0x000fe20003f25270 */
[----:B------:R-:W-:Y:S01]  /*6210*/  UISETP.NE.AND UP0, UPT, UR50, URZ, UPT ;  /* 0x000000ff3200728c */ /* 0x000fe2000bf05270 */
[----:B------:R-:W-:Y:S11]  /*6220*/  LEA R2, R74, UR48, 0x3 ;  /* 0x000000304a027c11 */ /* 0x000ff6000f8e18ff */
[----:B------:R-:W-:Y:S01]  /*6230*/  @P1 SHF.L.U32 R3, R107, 0x1f, RZ ;  /* 0x0000001f6b031819 */ /* 0x000fe200000006ff */
[----:B------:R-:W-:Y:S06]  /*6240*/  BRA.U !UP0, `(.L_x_97) ;  /* 0x0000000108247547 */ /* 0x000fec000b800000 */
[----:B------:R-:W-:Y:S01]  /*6250*/  IMAD.U32 R4, RZ, RZ, UR49 ;  /* 0x00000031ff047e24 */ /* 0x000fe2000f8e00ff */
[----:B------:R-:W-:Y:S01]  /*6260*/  MOV R0, UR37 ;  /* 0x0000002500007c02 */ /* 0x000fe20008000f00 */
[----:B------:R-:W-:Y:S03]  /*6270*/  UIADD3 UR49, UPT, UPT, UR49, 0x1, URZ ;  /* 0x0000000131317890 */ /* 0x000fe6000fffe0ff */
[----:B------:R-:W-:Y:S01]  /*6280*/  @P1 LEA R4, R4, UR48, 0x3 ;  /* 0x0000003004041c11 */ /* 0x000fe2000f8e18ff */
[----:B------:R-:W-:Y:S04]  /*6290*/  UISETP.NE.AND UP0, UPT, UR49, 0x3, UPT ;  /* 0x000000033100788c */ /* 0x000fe8000bf05270 */
[----:B------:R-:W-:Y:S01]  /*62a0*/  @P1 VIADD R4, R4, 0x48 ;  /* 0x0000004804041836 */ /* 0x000fe20000000000 */
[----:B------:R-:W-:Y:S04]  /*62b0*/  USEL UR49, UR49, URZ, UP0 ;  /* 0x000000ff31317287 */ /* 0x000fe80008000000 */
[----:B------:R-:W-:Y:S04]  /*62c0*/  @P1 PRMT R0, R0, 0x654, R4 ;  /* 0x0000065400001816 */ /* 0x000fe80000000004 */
[----:B------:R2:W-:Y:S04]  /*62d0*/  @P1 SYNCS.ARRIVE.TRANS64.RED.A1T0 RZ, [R0+URZ], RZ ;  /* 0x000000ff00ff19a7 */ /* 0x0005e800081004ff */
.L_x_97:
[----:B------:R-:W4:Y:S01]  /*62e0*/  @P1 SYNCS.PHASECHK.TRANS64.TRYWAIT P0, [R2+URZ+0x30], R3 ;  /* 0x00003003020015a7 */ /* 0x000f2200080011ff */
[----:B------:R-:W-:Y:S01]  /*62f0*/  BSSY B1, `(.L_x_98) ;  /* 0x0000015000017945 */ /* 0x000fe20003800000 */
[----:B----4-:R-:W-:Y:S03]  /*6300*/  @P1 SEL R75, RZ, 0x1, !P0 ;  /* 0x00000001ff4b1807 */ /* 0x010fe60004000000 */
[----:B------:R-:W-:Y:S05]  /*6310*/  @!P1 BRA `(.L_x_99) ;  /* 0x0000000000489947 */ /* 0x000fea0003800000 */
[----:B------:R-:W-:Y:S01]  /*6320*/  ISETP.NE.AND P1, PT, R108, RZ, PT ;  /* 0x000000ff6c00720c */ /* 0x000fe20003f25270 */
[----:B------:R-:W-:Y:S01]  /*6330*/  BSSY B0, `(.L_x_100) ;  /* 0x000000a000007945 */ /* 0x000fe20003800000 */
[----:B------:R-:W-:Y:S11]  /*6340*/  ISETP.NE.AND P0, PT, R75, RZ, PT ;  /* 0x000000ff4b00720c */ /* 0x000ff60003f05270 */
[----:B------:R-:W-:Y:S04]  /*6350*/  @P1 IMAD R74, R74, 0x2000, R99 ;  /* 0x000020004a4a1824 */ /* 0x000fe800078e0263 */
[----:B------:R-:W-:Y:S01]  /*6360*/  @P1 IMAD.IADD R4, R106, 0x1, R74 ;  /* 0x000000016a041824 */ /* 0x000fe200078e024a */
[----:B------:R-:W-:Y:S03]  /*6370*/  @P1 IADD3 R3, PT, PT, R105, R74, RZ ;  /* 0x0000004a69031210 */ /* 0x000fe60007ffe0ff */
[----:B--2---:R-:W-:Y:S01]  /*6380*/  @P1 IMAD.IADD R0, R98, 0x1, R4 ;  /* 0x0000000162001824 */ /* 0x004fe200078e0204 */
[----:B------:R-:W-:Y:S06]  /*6390*/  @P0 BRA `(.L_x_101) ;  /* 0x00000000000c0947 */ /* 0x000fec0003800000 */
[----:B------:R-:W-:Y:S04]  /*63a0*/  SHF.L.U32 R107, R107, 0x1f, RZ ;  /* 0x0000001f6b6b7819 */ /* 0x000fe800000006ff */
[----:B------:R-:W2:Y:S02]  /*63b0*/  SYNCS.PHASECHK.TRANS64.TRYWAIT P0, [R2+URZ+0x30], R107 ;  /* 0x0000306b020075a7 */ /* 0x000ea400080011ff */
[----:B--2---:R-:W-:Y:S05]  /*63c0*/  @!P0 BRA `(.L_x_102) ;  /* 0x0000001800108947 */ /* 0x004fea0003800000 */
.L_x_101:
[----:B------:R-:W-:Y:S05]  /*63d0*/  BSYNC B0 ;  /* 0x0000000000007941 */ /* 0x000fea0003800000 */
.L_x_100:
[----:B------:R-:W-:Y:S11]  /*63e0*/  ISETP.NE.AND P0, PT, R108, RZ, PT ;  /* 0x000000ff6c00720c */ /* 0x000ff60003f05270 */
[----:B------:R-:W-:Y:S02]  /*63f0*/  @!UPT UIADD3 URZ, UPT, UPT, URZ, URZ, URZ ;  /* 0x000000fffffff290 */ /* 0x000fe4000fffe0ff */
[----:B------:R4:W1:Y:S04]  /*6400*/  @P0 LDS.128 R56, [R74] ;  /* 0x000000004a380984 */ /* 0x0008680000000c00 */
[----:B------:R4:W1:Y:S04]  /*6410*/  @P0 LDS.128 R68, [R3+0x20] ;  /* 0x0000200003440984 */ /* 0x0008680000000c00 */
[----:B------:R4:W1:Y:S04]  /*6420*/  @P0 LDS.128 R60, [R4+0x10] ;  /* 0x00001000043c0984 */ /* 0x0008680000000c00 */
[----:B------:R4:W1:Y:S02]  /*6430*/  @P0 LDS.128 R76, [R0+0x10] ;  /* 0x00001000004c0984 */ /* 0x0008640000000c00 */
.L_x_99:
[----:B------:R-:W-:Y:S05]  /*6440*/  BSYNC B1 ;  /* 0x0000000000017941 */ /* 0x000fea0003800000 */
.L_x_98:
[----:B--2-4-:R-:W-:Y:S05]  /*6450*/  VIADD R0, R48, 0x20 ;  /* 0x0000002030007836 */ /* 0x014fea0000000000 */
[----:B------:R-:W-:Y:S04]  /*6460*/  SHF.R.U32.HI R0, RZ, 0x15, R0 ;  /* 0x00000015ff007819 */ /* 0x000fe80000011600 */
[----:B------:R-:W-:Y:S11]  /*6470*/  LOP3.LUT P0, RZ, R0, 0x3, R92, 0x48, !PT ;  /* 0x0000000300ff7812 */ /* 0x000ff6000780485c */
[----:B------:R-:W-:Y:S02]  /*6480*/  @!UPT UIADD3 URZ, UPT, UPT, URZ, URZ, URZ ;  /* 0x000000fffffff290 */ /* 0x000fe4000fffe0ff */
[----:B------:R-:W-:Y:S05]  /*6490*/  @!P0 BRA `(.L_x_103) ;  /* 0x0000000000408947 */ /* 0x000fea0003800000 */
[----:B------:R-:W2:Y:S01]  /*64a0*/  LDCU.64 UR8, c[0x4][0x70] ;  /* 0x01000e00ff0877ac */ /* 0x000ea20008000a00 */
[----:B------:R-:W-:Y:S01]  /*64b0*/  MOV R3, 0x0 ;  /* 0x0000000000037802 */ /* 0x000fe20000000f00 */
[----:B------:R-:W-:Y:S02]  /*64c0*/  HFMA2 R12, -RZ, RZ, 0, 5.9604644775390625e-08 ;  /* 0x00000001ff0c7431 */ /* 0x000fe400000001ff */
[----:B-1----:R-:W-:Y:S02]  /*64d0*/  IMAD.MOV.U32 R8, RZ, RZ, 0x192 ;  /* 0x00000192ff087424 */ /* 0x002fe400078e00ff */
[----:B------:R-:W-:Y:S01]  /*64e0*/  IMAD.MOV.U32 R13, RZ, RZ, RZ ;  /* 0x000000ffff0d7224 */ /* 0x000fe200078e00ff */
[----:B------:R-:W1:Y:S01]  /*64f0*/  LDCU.64 UR6, c[0x4][0x78] ;  /* 0x01000f00ff0677ac */ /* 0x000e620008000a00 */
[----:B------:R-:W4:Y:S01]  /*6500*/  LDC.64 R2, c[0x4][R3] ;  /* 0x0100000003027b82 */ /* 0x000f220000000a00 */
[----:B------:R-:W5:Y:S01]  /*6510*/  LDCU.64 UR4, c[0x4][0x10] ;  /* 0x01000200ff0477ac */ /* 0x000f620008000a00 */
[----:B--2---:R-:W-:Y:S01]  /*6520*/  MOV R5, UR9 ;  /* 0x0000000900057c02 */ /* 0x004fe20008000f00 */
[----:B------:R-:W-:Y:S01]  /*6530*/  IMAD.U32 R4, RZ, RZ, UR8 ;  /* 0x00000008ff047e24 */ /* 0x000fe2000f8e00ff */
[----:B-1----:R-:W-:Y:S01]  /*6540*/  MOV R7, UR7 ;  /* 0x0000000700077c02 */ /* 0x002fe20008000f00 */
[----:B------:R-:W-:Y:S01]  /*6550*/  IMAD.U32 R6, RZ, RZ, UR6 ;  /* 0x00000006ff067e24 */ /* 0x000fe2000f8e00ff */
[----:B-----5:R-:W-:Y:S01]  /*6560*/  MOV R11, UR5 ;  /* 0x00000005000b7c02 */ /* 0x020fe20008000f00 */
[----:B------:R-:W-:Y:S02]  /*6570*/  IMAD.U32 R10, RZ, RZ, UR4 ;  /* 0x00000004ff0a7e24 */ /* 0x000fe4000f8e00ff */
[----:B------:R-:W-:Y:S07]  /*6580*/  LEPC R20, `(.L_x_103) ;  /* 0x000000001014794e */ /* 0x000fee0000000000 */
[----:B---34-:R-:W-:Y:S05]  /*6590*/  CALL.ABS.NOINC R2 ;  /* 0x0000000002007343 */ /* 0x018fea0003c00000 */
.L_x_103:
[----:B------:R-:W-:Y:S01]  /*65a0*/  ISETP.NE.AND P0, PT, R100, RZ, PT ;  /* 0x000000ff6400720c */ /* 0x000fe20003f05270 */
[----:B------:R-:W-:Y:S05]  /*65b0*/  WARPSYNC.ALL ;  /* 0x0000000000007948 */ /* 0x000fea0003800000 */
[----:B------:R-:W-:Y:S01]  /*65c0*/  R2UR UR4, R48 ;  /* 0x00000000300472ca */ /* 0x000fe200000e0000 */
[----:B------:R-:W-:Y:S01]  /*65d0*/  USHF.L.U32 UR8, UR43, 0xd, URZ ;  /* 0x0000000d2b087899 */ /* 0x000fe200080006ff */
[----:B------:R-:W-:Y:S01]  /*65e0*/  R2UR UR5, R73 ;  /* 0x00000000490572ca */ /* 0x000fe200000e0000 */
[----:B------:R-:W-:Y:S01]  /*65f0*/  BSSY.RECONVERGENT B0, `(.L_x_104) ;  /* 0x000008e000007945 */ /* 0x000fe20003800200 */
[C---:B-1----:R-:W-:Y:S02]  /*6600*/  SHF.L.U32 R0, R56.reuse, 0x10, RZ ;  /* 0x0000001038007819 */ /* 0x042fe400000006ff */
[----:B------:R-:W-:Y:S02]  /*6610*/  LOP3.LUT R2, R56, 0xffff0000, RZ, 0xc0, !PT ;  /* 0xffff000038027812 */ /* 0x000fe400078ec0ff */
[C---:B------:R-:W-:Y:S02]  /*6620*/  SHF.L.U32 R3, R57.reuse, 0x10, RZ ;  /* 0x0000001039037819 */ /* 0x040fe400000006ff */
[----:B------:R-:W-:Y:S02]  /*6630*/  LOP3.LUT R48, R57, 0xffff0000, RZ, 0xc0, !PT ;  /* 0xffff000039307812 */ /* 0x000fe400078ec0ff */
[C---:B------:R-:W-:Y:S01]  /*6640*/  SHF.L.U32 R50, R58.reuse, 0x10, RZ ;  /* 0x000000103a327819 */ /* 0x040fe200000006ff */
[----:B------:R-:W1:Y:S01]  /*6650*/  LDTM.x32 R4, tmem[UR4+0x20] ;  /* 0x00002004000479ee */ /* 0x000e6200082c0000 */
[----:B------:R-:W-:Y:S01]  /*6660*/  LOP3.LUT R51, R58, 0xffff0000, RZ, 0xc0, !PT ;  /* 0xffff00003a337812 */ /* 0x000fe200078ec0ff */
[----:B------:R-:W-:Y:S01]  /*6670*/  NOP ;  /* 0x0000000000007918 */ /* 0x000fe20000000000 */
[C---:B------:R-:W-:Y:S01]  /*6680*/  SHF.L.U32 R52, R59.reuse, 0x10, RZ ;  /* 0x000000103b347819 */ /* 0x040fe200000006ff */
[----:B------:R-:W-:Y:S01]  /*6690*/  UIADD3 UR5, UPT, UPT, UR5, 0xb0, URZ ;  /* 0x000000b005057890 */ /* 0x000fe2000fffe0ff */
[----:B------:R-:W-:Y:S02]  /*66a0*/  LOP3.LUT R53, R59, 0xffff0000, RZ, 0xc0, !PT ;  /* 0xffff00003b357812 */ /* 0x000fe400078ec0ff */
[C---:B------:R-:W-:Y:S01]  /*66b0*/  SHF.L.U32 R54, R60.reuse, 0x10, RZ ;  /* 0x000000103c367819 */ /* 0x040fe200000006ff */
[----:B------:R-:W-:Y:S01]  /*66c0*/  UPRMT UR5, UR37, 0x654, UR5 ;  /* 0x0000065425057896 */ /* 0x000fe20008000005 */
[----:B------:R-:W-:Y:S02]  /*66d0*/  LOP3.LUT R55, R60, 0xffff0000, RZ, 0xc0, !PT ;  /* 0xffff00003c377812 */ /* 0x000fe400078ec0ff */
[C---:B------:R-:W-:Y:S02]  /*66e0*/  SHF.L.U32 R56, R61.reuse, 0x10, RZ ;  /* 0x000000103d387819 */ /* 0x040fe400000006ff */
[----:B------:R-:W-:Y:S02]  /*66f0*/  LOP3.LUT R57, R61, 0xffff0000, RZ, 0xc0, !PT ;  /* 0xffff00003d397812 */ /* 0x000fe400078ec0ff */
[C---:B------:R-:W-:Y:S02]  /*6700*/  SHF.L.U32 R58, R62.reuse, 0x10, RZ ;  /* 0x000000103e3a7819 */ /* 0x040fe400000006ff */
[----:B------:R-:W-:Y:S01]  /*6710*/  LOP3.LUT R59, R62, 0xffff0000, RZ, 0xc0, !PT ;  /* 0xffff00003e3b7812 */ /* 0x000fe200078ec0ff */
[----:B-1----:R-:W-:Y:S01]  /*6720*/  SYNCS.ARRIVE.TRANS64.RED.A1T0 RZ, [UR5], RZ ;  /* 0x000000ffffff79a7 */ /* 0x002fe20008100405 */
[C---:B------:R-:W-:Y:S02]  /*6730*/  SHF.L.U32 R60, R63.reuse, 0x10, RZ ;  /* 0x000000103f3c7819 */ /* 0x040fe400000006ff */
[----:B------:R-:W-:Y:S02]  /*6740*/  LOP3.LUT R61, R63, 0xffff0000, RZ, 0xc0, !PT ;  /* 0xffff00003f3d7812 */ /* 0x000fe400078ec0ff */
[C---:B------:R-:W-:Y:S01]  /*6750*/  SHF.L.U32 R62, R68.reuse, 0x10, RZ ;  /* 0x00000010443e7819 */ /* 0x040fe200000006ff */
[C---:B------:R-:W-:Y:S01]  /*6760*/  FMUL R4, R47.reuse, R4 ;  /* 0x000000042f047220 */ /* 0x040fe20000400000 */
[----:B------:R-:W-:Y:S01]  /*6770*/  LOP3.LUT R63, R68, 0xffff0000, RZ, 0xc0, !PT ;  /* 0xffff0000443f7812 */ /* 0x000fe200078ec0ff */
[----:B------:R-:W-:Y:S01]  /*6780*/  FMUL R5, R47, R5 ;  /* 0x000000052f057220 */ /* 0x000fe20000400000 */
[----:B---3--:R-:W-:Y:S01]  /*6790*/  SHF.L.U32 R64, R69, 0x10, RZ ;  /* 0x0000001045407819 */ /* 0x008fe200000006ff */
[----:B------:R-:W-:Y:S01]  /*67a0*/  FMUL R6, R47, R6 ;  /* 0x000000062f067220 */ /* 0x000fe20000400000 */
[----:B------:R-:W-:Y:S01]  /*67b0*/  LOP3.LUT R65, R69, 0xffff0000, RZ, 0xc0, !PT ;  /* 0xffff000045417812 */ /* 0x000fe200078ec0ff */
[----:B------:R-:W-:Y:S01]  /*67c0*/  FMUL R7, R47, R7 ;  /* 0x000000072f077220 */ /* 0x000fe20000400000 */
[----:B------:R-:W-:Y:S01]  /*67d0*/  SHF.L.U32 R66, R70, 0x10, RZ ;  /* 0x0000001046427819 */ /* 0x000fe200000006ff */
[----:B------:R-:W-:Y:S01]  /*67e0*/  FFMA R4, R49, R0, R4 ;  /* 0x0000000031047223 */ /* 0x000fe20000000004 */
[C---:B------:R-:W-:Y:S01]  /*67f0*/  SHF.L.U32 R74, R78.reuse, 0x10, RZ ;  /* 0x000000104e4a7819 */ /* 0x040fe200000006ff */
[----:B------:R-:W-:Y:S01]  /*6800*/  FMUL R8, R47, R8 ;  /* 0x000000082f087220 */ /* 0x000fe20000400000 */
[----:B------:R-:W-:Y:S01]  /*6810*/  LOP3.LUT R75, R78, 0xffff0000, RZ, 0xc0, !PT ;  /* 0xffff00004e4b7812 */ /* 0x000fe200078ec0ff */
[C---:B------:R-:W-:Y:S01]  /*6820*/  FFMA R5, R49.reuse, R2, R5 ;  /* 0x0000000231057223 */ /* 0x040fe20000000005 */
[----:B------:R-:W-:Y:S01]  /*6830*/  LOP3.LUT R67, R70, 0xffff0000, RZ, 0xc0, !PT ;  /* 0xffff000046437812 */ /* 0x000fe200078ec0ff */
[C---:B------:R-:W-:Y:S01]  /*6840*/  FFMA R6, R49.reuse, R3, R6 ;  /* 0x0000000331067223 */ /* 0x040fe20000000006 */
[----:B------:R-:W-:Y:S01]  /*6850*/  FFMA R7, R49, R48, R7 ;  /* 0x0000003031077223 */ /* 0x000fe20000000007 */
[----:B------:R-:W-:Y:S01]  /*6860*/  IADD3 R78, PT, PT, R99, UR8, RZ ;  /* 0x00000008634e7c10 */ /* 0x000fe2000fffe0ff */
[----:B------:R-:W-:Y:S01]  /*6870*/  FFMA R8, R49, R50, R8 ;  /* 0x0000003231087223 */ /* 0x000fe20000000008 */
[----:B------:R-:W-:Y:S01]  /*6880*/  F2FP.BF16.F32.PACK_AB R4, R5, R4 ;  /* 0x000000040504723e */ /* 0x000fe200000010ff */
[----:B------:R-:W-:Y:S01]  /*6890*/  FMUL R9, R47, R9 ;  /* 0x000000092f097220 */ /* 0x000fe20000400000 */
[----:B------:R-:W-:Y:S01]  /*68a0*/  F2FP.BF16.F32.PACK_AB R5, R7, R6 ;  /* 0x000000060705723e */ /* 0x000fe200000010ff */
[----:B------:R-:W-:Y:S01]  /*68b0*/  FMUL R0, R47, R10 ;  /* 0x0000000a2f007220 */ /* 0x000fe20000400000 */
[-C--:B------:R-:W-:Y:S01]  /*68c0*/  IADD3 R106, PT, PT, R106, R78.reuse, RZ ;  /* 0x0000004e6a6a7210 */ /* 0x080fe20007ffe0ff */
[----:B------:R-:W-:Y:S01]  /*68d0*/  FFMA R9, R49, R51, R9 ;  /* 0x0000003331097223 */ /* 0x000fe20000000009 */
[----:B------:R-:W-:Y:S01]  /*68e0*/  IADD3 R105, PT, PT, R105, R78, RZ ;  /* 0x0000004e69697210 */ /* 0x000fe20007ffe0ff */
[----:B------:R-:W-:Y:S01]  /*68f0*/  FFMA R0, R49, R52, R0 ;  /* 0x0000003431007223 */ /* 0x000fe20000000000 */
[C---:B------:R-:W-:Y:S01]  /*6900*/  FMUL R2, R47.reuse, R11 ;  /* 0x0000000b2f027220 */ /* 0x040fe20000400000 */
[----:B------:R-:W-:Y:S01]  /*6910*/  FMUL R3, R47, R12 ;  /* 0x0000000c2f037220 */ /* 0x000fe20000400000 */
[----:B------:R-:W-:Y:S01]  /*6920*/  F2FP.BF16.F32.PACK_AB R6, R9, R8 ;  /* 0x000000080906723e */ /* 0x000fe200000010ff */
[----:B------:R-:W-:Y:S01]  /*6930*/  FMUL R10, R47, R13 ;  /* 0x0000000d2f0a7220 */ /* 0x000fe20000400000 */
[C---:B------:R-:W-:Y:S01]  /*6940*/  FFMA R2, R49.reuse, R53, R2 ;  /* 0x0000003531027223 */ /* 0x040fe20000000002 */
[----:B------:R-:W-:Y:S01]  /*6950*/  FFMA R3, R49, R54, R3 ;  /* 0x0000003631037223 */ /* 0x000fe20000000003 */
[----:B------:R-:W-:Y:S01]  /*6960*/  FMUL R11, R47, R14 ;  /* 0x0000000e2f0b7220 */ /* 0x000fe20000400000 */
[----:B------:R-:W-:Y:S01]  /*6970*/  FFMA R10, R49, R55, R10 ;  /* 0x00000037310a7223 */ /* 0x000fe2000000000a */
[C---:B------:R-:W-:Y:S01]  /*6980*/  FMUL R15, R47.reuse, R15 ;  /* 0x0000000f2f0f7220 */ /* 0x040fe20000400000 */
[C---:B------:R-:W-:Y:S01]  /*6990*/  FMUL R12, R47.reuse, R16 ;  /* 0x000000102f0c7220 */ /* 0x040fe20000400000 */
[----:B------:R-:W-:Y:S01]  /*69a0*/  FMUL R13, R47, R17 ;  /* 0x000000112f0d7220 */ /* 0x000fe20000400000 */
[----:B------:R-:W-:Y:S01]  /*69b0*/  FFMA R11, R49, R56, R11 ;  /* 0x00000038310b7223 */ /* 0x000fe2000000000b */
[----:B------:R-:W-:Y:S01]  /*69c0*/  FMUL R14, R47, R18 ;  /* 0x000000122f0e7220 */ /* 0x000fe20000400000 */
[----:B------:R-:W-:Y:S01]  /*69d0*/  FFMA R15, R49, R57, R15 ;  /* 0x00000039310f7223 */ /* 0x000fe2000000000f */
[----:B------:R-:W-:Y:S01]  /*69e0*/  FMUL R19, R47, R19 ;  /* 0x000000132f137220 */ /* 0x000fe20000400000 */
[----:B------:R-:W-:Y:S01]  /*69f0*/  F2FP.BF16.F32.PACK_AB R7, R2, R0 ;  /* 0x000000000207723e */ /* 0x000fe200000010ff */
[----:B------:R-:W-:Y:S01]  /*6a00*/  FFMA R12, R49, R58, R12 ;  /* 0x0000003a310c7223 */ /* 0x000fe2000000000c */
[----:B------:R-:W-:Y:S01]  /*6a10*/  FMUL R16, R47, R20 ;  /* 0x000000142f107220 */ /* 0x000fe20000400000 */
[----:B------:R-:W-:Y:S01]  /*6a20*/  FFMA R13, R49, R59, R13 ;  /* 0x0000003b310d7223 */ /* 0x000fe2000000000d */
[----:B------:R-:W-:Y:S01]  /*6a30*/  FMUL R17, R47, R21 ;  /* 0x000000152f117220 */ /* 0x000fe20000400000 */
[----:B------:R1:W-:Y:S01]  /*6a40*/  STS.128 [R99+UR8], R4 ;  /* 0x0000000463007988 */ /* 0x0003e20008000c08 */
[----:B------:R-:W-:Y:S01]  /*6a50*/  SHF.L.U32 R68, R71, 0x10, RZ ;  /* 0x0000001047447819 */ /* 0x000fe200000006ff */
[----:B------:R-:W-:Y:S01]  /*6a60*/  FFMA R14, R49, R60, R14 ;  /* 0x0000003c310e7223 */ /* 0x000fe2000000000e */
[----:B------:R-:W-:Y:S01]  /*6a70*/  LOP3.LUT R69, R71, 0xffff0000, RZ, 0xc0, !PT ;  /* 0xffff000047457812 */ /* 0x000fe200078ec0ff */
[----:B------:R-:W-:Y:S01]  /*6a80*/  FMUL R18, R47, R22 ;  /* 0x000000162f127220 */ /* 0x000fe20000400000 */
[----:B------:R-:W-:Y:S01]  /*6a90*/  SHF.L.U32 R70, R76, 0x10, RZ ;  /* 0x000000104c467819 */ /* 0x000fe200000006ff */
[----:B------:R-:W-:Y:S01]  /*6aa0*/  FFMA R19, R49, R61, R19 ;  /* 0x0000003d31137223 */ /* 0x000fe20000000013 */
[----:B------:R-:W-:Y:S01]  /*6ab0*/  FMUL R23, R47, R23 ;  /* 0x000000172f177220 */ /* 0x000fe20000400000 */
[----:B------:R-:W-:Y:S01]  /*6ac0*/  FFMA R16, R49, R62, R16 ;  /* 0x0000003e31107223 */ /* 0x000fe20000000010 */
[----:B------:R-:W-:Y:S01]  /*6ad0*/  FMUL R20, R47, R24 ;  /* 0x000000182f147220 */ /* 0x000fe20000400000 */
[----:B------:R-:W-:Y:S01]  /*6ae0*/  FFMA R17, R49, R63, R17 ;  /* 0x0000003f31117223 */ /* 0x000fe20000000011 */
[----:B------:R-:W-:Y:S01]  /*6af0*/  FMUL R21, R47, R25 ;  /* 0x000000192f157220 */ /* 0x000fe20000400000 */
[----:B------:R-:W-:Y:S01]  /*6b00*/  FFMA R18, R49, R64, R18 ;  /* 0x0000004031127223 */ /* 0x000fe20000000012 */
[----:B------:R-:W-:Y:S01]  /*6b10*/  FMUL R22, R47, R26 ;  /* 0x0000001a2f167220 */ /* 0x000fe20000400000 */
[----:B------:R-:W-:Y:S01]  /*6b20*/  F2FP.BF16.F32.PACK_AB R8, R10, R3 ;  /* 0x000000030a08723e */ /* 0x000fe200000010ff */
[----:B------:R-:W-:Y:S01]  /*6b30*/  FFMA R23, R49, R65, R23 ;  /* 0x0000004131177223 */ /* 0x000fe20000000017 */
[----:B------:R-:W-:Y:S01]  /*6b40*/  F2FP.BF16.F32.PACK_AB R9, R15, R11 ;  /* 0x0000000b0f09723e */ /* 0x000fe200000010ff */
[----:B------:R-:W-:Y:S01]  /*6b50*/  FMUL R27, R47, R27 ;  /* 0x0000001b2f1b7220 */ /* 0x000fe20000400000 */
[----:B------:R-:W-:Y:S01]  /*6b60*/  F2FP.BF16.F32.PACK_AB R10, R13, R12 ;  /* 0x0000000c0d0a723e */ /* 0x000fe200000010ff */
[----:B------:R-:W-:Y:S01]  /*6b70*/  FFMA R20, R49, R66, R20 ;  /* 0x0000004231147223 */ /* 0x000fe20000000014 */
[----:B------:R-:W-:Y:S01]  /*6b80*/  F2FP.BF16.F32.PACK_AB R11, R19, R14 ;  /* 0x0000000e130b723e */ /* 0x000fe200000010ff */
[----:B------:R-:W-:Y:S01]  /*6b90*/  FMUL R24, R47, R28 ;  /* 0x0000001c2f187220 */ /* 0x000fe20000400000 */
[----:B------:R-:W-:Y:S01]  /*6ba0*/  LOP3.LUT R71, R76, 0xffff0000, RZ, 0xc0, !PT ;  /* 0xffff00004c477812 */ /* 0x000fe200078ec0ff */
[----:B------:R-:W-:Y:S01]  /*6bb0*/  FFMA R21, R49, R67, R21 ;  /* 0x0000004331157223 */ /* 0x000fe20000000015 */
[----:B------:R-:W-:Y:S01]  /*6bc0*/  SHF.L.U32 R72, R77, 0x10, RZ ;  /* 0x000000104d487819 */ /* 0x000fe200000006ff */
[----:B------:R1:W-:Y:S01]  /*6bd0*/  STS.128 [R106+0x10], R8 ;  /* 0x000010086a007388 */ /* 0x0003e20000000c00 */
[----:B------:R-:W-:Y:S01]  /*6be0*/  FMUL R25, R47, R29 ;  /* 0x0000001d2f197220 */ /* 0x000fe20000400000 */
[----:B------:R-:W-:Y:S01]  /*6bf0*/  FFMA R22, R49, R68, R22 ;  /* 0x0000004431167223 */ /* 0x000fe20000000016 */
[----:B------:R-:W-:Y:S01]  /*6c00*/  LOP3.LUT R73, R77, 0xffff0000, RZ, 0xc0, !PT ;  /* 0xffff00004d497812 */ /* 0x000fe200078ec0ff */
[----:B------:R-:W-:Y:S01]  /*6c10*/  FMUL R26, R47, R30 ;  /* 0x0000001e2f1a7220 */ /* 0x000fe20000400000 */
[----:B------:R-:W-:Y:S01]  /*6c20*/  FFMA R27, R49, R69, R27 ;  /* 0x00000045311b7223 */ /* 0x000fe2000000001b */
[----:B------:R-:W-:Y:S01]  /*6c30*/  FMUL R31, R47, R31 ;  /* 0x0000001f2f1f7220 */ /* 0x000fe20000400000 */
[----:B------:R-:W-:Y:S01]  /*6c40*/  FFMA R24, R49, R70, R24 ;  /* 0x0000004631187223 */ /* 0x000fe20000000018 */
[----:B------:R-:W-:Y:S01]  /*6c50*/  FMUL R28, R47, R32 ;  /* 0x000000202f1c7220 */ /* 0x000fe20000400000 */
[----:B------:R-:W-:Y:S01]  /*6c60*/  FFMA R25, R49, R71, R25 ;  /* 0x0000004731197223 */ /* 0x000fe20000000019 */
[----:B------:R-:W-:Y:S01]  /*6c70*/  SHF.L.U32 R76, R79, 0x10, RZ ;  /* 0x000000104f4c7819 */ /* 0x000fe200000006ff */
[----:B------:R-:W-:Y:S01]  /*6c80*/  FMUL R29, R47, R33 ;  /* 0x000000212f1d7220 */ /* 0x000fe20000400000 */
[----:B------:R-:W-:Y:S01]  /*6c90*/  F2FP.BF16.F32.PACK_AB R16, R17, R16 ;  /* 0x000000101110723e */ /* 0x000fe200000010ff */
[----:B------:R-:W-:Y:S01]  /*6ca0*/  FFMA R26, R49, R72, R26 ;  /* 0x00000048311a7223 */ /* 0x000fe2000000001a */
[----:B------:R-:W-:Y:S01]  /*6cb0*/  LOP3.LUT R77, R79, 0xffff0000, RZ, 0xc0, !PT ;  /* 0xffff00004f4d7812 */ /* 0x000fe200078ec0ff */
[----:B------:R-:W-:Y:S01]  /*6cc0*/  FMUL R30, R47, R34 ;  /* 0x000000222f1e7220 */ /* 0x000fe20000400000 */
[----:B------:R-:W-:Y:S01]  /*6cd0*/  F2FP.BF16.F32.PACK_AB R17, R23, R18 ;  /* 0x000000121711723e */ /* 0x000fe200000010ff */
[----:B------:R-:W-:Y:S01]  /*6ce0*/  FFMA R31, R49, R73, R31 ;  /* 0x00000049311f7223 */ /* 0x000fe2000000001f */
[----:B------:R-:W-:Y:S01]  /*6cf0*/  FMUL R35, R47, R35 ;  /* 0x000000232f237220 */ /* 0x000fe20000400000 */
[----:B------:R-:W-:Y:S01]  /*6d00*/  F2FP.BF16.F32.PACK_AB R18, R21, R20 ;  /* 0x000000141512723e */ /* 0x000fe200000010ff */
[----:B------:R-:W-:Y:S01]  /*6d10*/  FFMA R28, R49, R74, R28 ;  /* 0x0000004a311c7223 */ /* 0x000fe2000000001c */
[----:B------:R-:W-:Y:S01]  /*6d20*/  F2FP.BF16.F32.PACK_AB R19, R27, R22 ;  /* 0x000000161b13723e */ /* 0x000fe200000010ff */
[C---:B------:R-:W-:Y:S01]  /*6d30*/  FFMA R29, R49.reuse, R75, R29 ;  /* 0x0000004b311d7223 */ /* 0x040fe2000000001d */
[C---:B------:R-:W-:Y:S01]  /*6d40*/  FFMA R30, R49.reuse, R76, R30 ;  /* 0x0000004c311e7223 */ /* 0x040fe2000000001e */
[----:B------:R-:W-:Y:S01]  /*6d50*/  FFMA R35, R49, R77, R35 ;  /* 0x0000004d31237223 */ /* 0x000fe20000000023 */
[----:B------:R-:W-:Y:S01]  /*6d60*/  F2FP.BF16.F32.PACK_AB R24, R25, R24 ;  /* 0x000000181918723e */ /* 0x000fe200000010ff */
[----:B------:R1:W-:Y:S01]  /*6d70*/  STS.128 [R105+0x20], R16 ;  /* 0x0000201069007388 */ /* 0x0003e20000000c00 */
[----:B------:R-:W-:Y:S02]  /*6d80*/  F2FP.BF16.F32.PACK_AB R25, R31, R26 ;  /* 0x0000001a1f19723e */ /* 0x000fe400000010ff */
[----:B------:R-:W-:Y:S02]  /*6d90*/  F2FP.BF16.F32.PACK_AB R26, R29, R28 ;  /* 0x0000001c1d1a723e */ /* 0x000fe400000010ff */
[----:B------:R-:W-:Y:S02]  /*6da0*/  F2FP.BF16.F32.PACK_AB R27, R35, R30 ;  /* 0x0000001e231b723e */ /* 0x000fe400000010ff */
[----:B------:R-:W-:Y:S05]  /*6db0*/  IADD3 R0, PT, PT, R98, R106, RZ ;  /* 0x0000006a62007210 */ /* 0x000fea0007ffe0ff */
        /* <DEDUP_REMOVED lines=9> */
[----:B------:R-:W-:Y:S02]  /*6e50*/  UIADD3 UR10, UP0, UPT, UR54, 0x680, URZ ;  /* 0x00000680360a7890 */ /* 0x000fe4000ff1e0ff */
[----:B------:R-:W-:Y:S02]  /*6e60*/  UIADD3 UR5, UPT, UPT, UR41, 0x20, URZ ;  /* 0x0000002029057890 */ /* 0x000fe4000fffe0ff */
[----:B------:R-:W-:Y:S02]  /*6e70*/  UIADD3 UR4, UPT, UPT, UR48, 0x200, UR8 ;  /* 0x0000020030047890 */ /* 0x000fe4000fffe008 */
[----:B------:R-:W-:Y:S01]  /*6e80*/  UIADD3.X UR11, UPT, UPT, URZ, UR55, URZ, UP0, !UPT ;  /* 0x00000037ff0b7290 */ /* 0x000fe200087fe4ff */
[----:B------:R-:W-:Y:S01]  /*6e90*/  UMOV UR6, UR42 ;  /* 0x0000002a00067c82 */ /* 0x000fe20008000000 */
[----:B------:R-:W-:Y:S07]  /*6ea0*/  UMOV UR7, UR36 ;  /* 0x0000002400077c82 */ /* 0x000fee0008000000 */
[----:B------:R2:W-:Y:S02]  /*6eb0*/  UTMASTG.3D [UR4], [UR10] ;  /* 0x000000040a0073b5 */ /* 0x0005e40008010000 */
[----:B--2---:R0:W-:Y:S02]  /*6ec0*/  UTMACMDFLUSH ;  /* 0x00000000000079b7 */ /* 0x0041e40000000000 */
.L_x_105:
[----:B------:R-:W-:Y:S05]  /*6ed0*/  BSYNC.RECONVERGENT B0 ;  /* 0x0000000000007941 */ /* 0x000fea0003800200 */
.L_x_104:
[----:B------:R-:W-:Y:S01]  /*6ee0*/  UIADD3 UR43, UPT, UPT, UR43, 0x1, URZ ;  /* 0x000000012b2b7890 */ /* 0x000fe2000fffe0ff */
[----:B------:R-:W-:Y:S03]  /*6ef0*/  BSSY.RECONVERGENT B0, `(.L_x_106) ;  /* 0x0000008000007945 */ /* 0x000fe60003800200 */
[----:B------:R-:W-:Y:S04]  /*6f00*/  UISETP.NE.AND UP0, UPT, UR43, 0x3, UPT ;  /* 0x000000032b00788c */ /* 0x000fe8000bf05270 */
[----:B------:R-:W-:Y:S02]  /*6f10*/  UISETP.EQ.XOR UP1, UPT, UR40, 0x3, !UP0 ;  /* 0x000000032800788c */ /* 0x000fe4000c722a70 */
[----:B------:R-:W-:Y:S02]  /*6f20*/  USEL UR56, UR43, URZ, UP0 ;  /* 0x000000ff2b387287 */ /* 0x000fe40008000000 */
[----:B------:R-:W-:Y:S04]  /*6f30*/  USEL UR4, URZ, 0x1, !UP1 ;  /* 0x00000001ff047887 */ /* 0x000fe8000c800000 */
[----:B------:R-:W-:Y:S01]  /*6f40*/  ULOP3.LUT UR51, UR51, UR4, URZ, 0x3c, !UPT ;  /* 0x0000000433337292 */ /* 0x000fe2000f8e3cff */
[----:B------:R-:W-:Y:S11]  /*6f50*/  @P0 BRA `(.L_x_107) ;  /* 0x0000000000040947 */ /* 0x000ff60003800000 */
[----:B------:R-:W-:Y:S04]  /*6f60*/  DEPBAR.LE SB0, 0x1 ;  /* 0x000080400000791a */ /* 0x000fe80000000000 */
.L_x_107:
[----:B------:R-:W-:Y:S05]  /*6f70*/  BSYNC.RECONVERGENT B0 ;  /* 0x0000000000007941 */ /* 0x000fea0003800200 */
.L_x_106:
[----:B------:R-:W-:Y:S01]  /*6f80*/  BAR.SYNC.DEFER_BLOCKING 0x1, 0x80 ;  /* 0x0042000000007b1d */ /* 0x000fe20000010000 */
[----:B------:R-:W-:Y:S01]  /*6f90*/  UISETP.NE.AND UP0, UPT, UR50, -0x2, UPT ;  /* 0xfffffffe3200788c */ /* 0x000fe2000bf05270 */
[----:B------:R-:W-:Y:S08]  /*6fa0*/  IADD3 R45, PT, PT, R45, 0x1, RZ ;  /* 0x000000012d2d7810 */ /* 0x000ff00007ffe0ff */
[----:B------:R-:W-:Y:S05]  /*6fb0*/  BRA.U !UP0, `(.L_x_108) ;  /* 0x0000000108287547 */ /* 0x000fea000b800000 */
[----:B------:R-:W-:Y:S01]  /*6fc0*/  ISETP.NE.AND P0, PT, R104, RZ, PT ;  /* 0x000000ff6800720c */ /* 0x000fe20003f05270 */
[----:B------:R-:W-:Y:S01]  /*6fd0*/  IMAD.U32 R2, RZ, RZ, UR49 ;  /* 0x00000031ff027e24 */ /* 0x000fe2000f8e00ff */
[----:B------:R-:W-:Y:S01]  /*6fe0*/  UIADD3 UR49, UPT, UPT, UR49, 0x1, URZ ;  /* 0x0000000131317890 */ /* 0x000fe2000fffe0ff */
[----:B-1----:R-:W-:Y:S03]  /*6ff0*/  IMAD.U32 R0, RZ, RZ, UR37 ;  /* 0x00000025ff007e24 */ /* 0x002fe6000f8e00ff */
[----:B------:R-:W-:Y:S04]  /*7000*/  UISETP.NE.AND UP0, UPT, UR49, 0x3, UPT ;  /* 0x000000033100788c */ /* 0x000fe8000bf05270 */
[----:B------:R-:W-:Y:S03]  /*7010*/  USEL UR49, UR49, URZ, UP0 ;  /* 0x000000ff31317287 */ /* 0x000fe60008000000 */
[----:B------:R-:W-:Y:S05]  /*7020*/  @P0 LEA R2, R2, UR48, 0x3 ;  /* 0x0000003002020c11 */ /* 0x000fea000f8e18ff */
[----:B------:R-:W-:Y:S05]  /*7030*/  @P0 VIADD R2, R2, 0x48 ;  /* 0x0000004802020836 */ /* 0x000fea0000000000 */
[----:B------:R-:W-:Y:S04]  /*7040*/  @P0 PRMT R0, R0, 0x654, R2 ;  /* 0x0000065400000816 */ /* 0x000fe80000000002 */
[----:B------:R2:W-:Y:S03]  /*7050*/  @P0 SYNCS.ARRIVE.TRANS64.RED.A1T0 RZ, [R0+URZ], RZ ;  /* 0x000000ff00ff09a7 */ /* 0x0005e600081004ff */
.L_x_108:
[----:B------:R-:W-:Y:S01]  /*7060*/  ISETP.NE.AND P2, PT, R101, RZ, PT ;  /* 0x000000ff6500720c */ /* 0x000fe20003f45270 */
[----:B------:R-:W-:Y:S01]  /*7070*/  UIADD3 UR50, UPT, UPT, UR50, 0x2, URZ ;  /* 0x0000000232327890 */ /* 0x000fe2000fffe0ff */
[----:B------:R-:W-:Y:S01]  /*7080*/  ISETP.NE.AND P0, PT, R103, 0x2, PT ;  /* 0x000000026700780c */ /* 0x000fe20003f05270 */
[----:B------:R-:W-:Y:S01]  /*7090*/  IMAD.IADD R14, R43, 0x1, R86 ;  /* 0x000000012b0e7824 */ /* 0x000fe200078e0256 */
[----:B------:R-:W-:Y:S01]  /*70a0*/  ISETP.NE.AND P1, PT, R45, 0x4, PT ;  /* 0x000000042d00780c */ /* 0x000fe20003f25270 */
[----:B------:R-:W-:Y:S01]  /*70b0*/  IMAD.IADD R15, R44, 0x1, R87 ;  /* 0x000000012c0f7824 */ /* 0x000fe200078e0257 */
[----:B------:R-:W-:Y:S02]  /*70c0*/  SEL R2, RZ, 0x1, P0 ;  /* 0x00000001ff027807 */ /* 0x000fe40000000000 */
[----:B-12---:R-:W-:Y:S02]  /*70d0*/  SEL R0, RZ, 0x1, P1 ;  /* 0x00000001ff007807 */ /* 0x006fe40000800000 */
[----:B------:R-:W-:Y:S02]  /*70e0*/  LOP3.LUT R96, R96, R2, RZ, 0x3c, !PT ;  /* 0x0000000260607212 */ /* 0x000fe400078e3cff */
[----:B------:R-:W-:Y:S02]  /*70f0*/  LOP3.LUT R97, R97, R0, RZ, 0x3c, !PT ;  /* 0x0000000061617212 */ /* 0x000fe400078e3cff */
[----:B------:R-:W-:Y:S02]  /*7100*/  @P2 R2UR UR36, R95 ;  /* 0x000000005f2422ca */ /* 0x000fe400000e0000 */
[----:B------:R-:W-:Y:S02]  /*7110*/  SEL R103, R103, RZ, P0 ;  /* 0x000000ff67677207 */ /* 0x000fe40000000000 */
[----:B------:R-:W-:Y:S01]  /*7120*/  SEL R45, R45, RZ, P1 ;  /* 0x000000ff2d2d7207 */ /* 0x000fe20000800000 */
[----:B------:R-:W-:Y:S10]  /*7130*/  @P2 BRA `(.L_x_109) ;  /* 0xffffffd800042947 */ /* 0x000ff4000383ffff */
[----:B------:R-:W-:-:S09]  /*7140*/  UISETP.NE.AND UP0, UPT, UR53, URZ, UPT ;  /* 0x000000ff3500728c */ /* 0x000fd2000bf05270 */
[----:B------:R-:W-:Y:S05]  /*7150*/  BRA.U !UP0, `(.L_x_110) ;  /* 0x0000000108487547 */ /* 0x000fea000b800000 */
[----:B------:R-:W1:Y:S02]  /*7160*/  LDCU.64 UR4, c[0x0][0x890] ;  /* 0x00011200ff0477ac */ /* 0x000e640008000a00 */
[----:B-1----:R-:W-:-:S04]  /*7170*/  UISETP.NE.U32.AND UP0, UPT, UR4, URZ, UPT ;  /* 0x000000ff0400728c */ /* 0x002fc8000bf05070 */
[----:B------:R-:W-:-:S09]  /*7180*/  UISETP.NE.AND.EX UP0, UPT, UR5, URZ, UPT, UP0 ;  /* 0x000000ff0500728c */ /* 0x000fd2000bf05300 */
[----:B------:R-:W-:Y:S05]  /*7190*/  BRA.U UP0, `(.L_x_111) ;  /* 0x00000001000c7547 */ /* 0x000fea000b800000 */
[----:B------:R-:W-:-:S13]  /*71a0*/  FSETP.NEU.AND P0, PT, R49, RZ, PT ;  /* 0x000000ff3100720b */ /* 0x000fda0003f0d000 */
[----:B------:R-:W-:Y:S05]  /*71b0*/  @!P0 EXIT ;  /* 0x000000000000894d */ /* 0x000fea0003800000 */
[----:B------:R-:W-:Y:S05]  /*71c0*/  BRA `(.L_x_110) ;  /* 0x00000000002c7947 */ /* 0x000fea0003800000 */
.L_x_111:
[----:B------:R-:W-:Y:S01]  /*71d0*/  ISETP.NE.AND P0, PT, R102, RZ, PT ;  /* 0x000000ff6600720c */ /* 0x000fe20003f05270 */
[----:B------:R-:W-:-:S12]  /*71e0*/  BSSY.RECONVERGENT B0, `(.L_x_110) ;  /* 0x0000009000007945 */ /* 0x000fd80003800200 */
[----:B------:R-:W-:Y:S05]  /*71f0*/  @P0 BRA `(.L_x_112) ;  /* 0x0000000000140947 */ /* 0x000fea0003800000 */
[----:B------:R-:W1:Y:S02]  /*7200*/  LDCU.64 UR4, c[0x0][0x888] ;  /* 0x00011100ff0477ac */ /* 0x000e640008000a00 */
[----:B-1----:R-:W-:-:S04]  /*7210*/  ISETP.NE.U32.AND P0, PT, RZ, UR4, PT ;  /* 0x00000004ff007c0c */ /* 0x002fc8000bf05070 */
[----:B------:R-:W-:-:S13]  /*7220*/  ISETP.NE.AND.EX P0, PT, RZ, UR5, PT, P0 ;  /* 0x00000005ff007c0c */ /* 0x000fda000bf05300 */
[----:B------:R-:W-:Y:S05]  /*7230*/  @!P0 EXIT ;  /* 0x000000000000894d */ /* 0x000fea0003800000 */
[----:B------:R-:W-:Y:S05]  /*7240*/  BRA `(.L_x_113) ;  /* 0x0000000000087947 */ /* 0x000fea0003800000 */
.L_x_112:
[----:B------:R-:W-:-:S13]  /*7250*/  FSETP.NEU.AND P0, PT, R49, RZ, PT ;  /* 0x000000ff3100720b */ /* 0x000fda0003f0d000 */
[----:B------:R-:W-:Y:S05]  /*7260*/  @!P0 EXIT ;  /* 0x000000000000894d */ /* 0x000fea0003800000 */
.L_x_113:
[----:B------:R-:W-:Y:S05]  /*7270*/  BSYNC.RECONVERGENT B0 ;  /* 0x0000000000007941 */ /* 0x000fea0003800200 */
.L_x_110:
[----:B------:R-:W-:Y:S01]  /*7280*/  ULEA UR4, UR49, UR48, 0x3 ;  /* 0x0000003031047291 */ /* 0x000fe2000f8e18ff */
[----:B------:R-:W-:-:S04]  /*7290*/  DEPBAR.LE SB0, 0x0 ;  /* 0x000080000000791a */ /* 0x000fc80000000000 */
[----:B------:R-:W-:-:S04]  /*72a0*/  UIADD3 UR4, UPT, UPT, UR4, 0x48, URZ ;  /* 0x0000004804047890 */ /* 0x000fc8000fffe0ff */
[----:B------:R-:W-:-:S09]  /*72b0*/  UPRMT UR4, UR37, 0x654, UR4 ;  /* 0x0000065425047896 */ /* 0x000fd20008000004 */
[----:B------:R-:W-:Y:S01]  /*72c0*/  SYNCS.ARRIVE.TRANS64.RED.A1T0 RZ, [UR4], RZ ;  /* 0x000000ffffff79a7 */ /* 0x000fe20008100404 */
[----:B------:R-:W-:Y:S05]  /*72d0*/  EXIT ;  /* 0x000000000000794d */ /* 0x000fea0003800000 */
.L_x_19:
[----:B--2---:R2:W1:Y:S02]  /*72e0*/  SYNCS.PHASECHK.TRANS64.TRYWAIT P0, [R2+URZ+0xe0], R3 ;  /* 0x0000e003020075a7 */ /* 0x00446400080011ff */
[----:B-1----:R-:W-:Y:S05]  /*72f0*/  @!P0 NANOSLEEP.SYNCS 0x989680 ;  /* 0x009896800000895d */ /* 0x002fea0003900000 */
[----:B------:R-:W1:Y:S02]  /*7300*/  @!P0 SYNCS.PHASECHK.TRANS64 P0, [R2+URZ+0xe0], R3 ;  /* 0x0000e003020085a7 */ /* 0x000e6400080010ff */
[----:B-1----:R-:W-:Y:S05]  /*7310*/  @!P0 BRA `(.L_x_19) ;  /* 0xfffffffc00f08947 */ /* 0x002fea000383ffff */
[----:B------:R-:W-:Y:S05]  /*7320*/  BRA `(.L_x_114) ;  /* 0xffffffa0009c7947 */ /* 0x000fea000383ffff */
.L_x_22:
[----:B-1----:R-:W-:-:S07]  /*7330*/  MOV R2, UR33 ;  /* 0x0000002100027c02 */ /* 0x002fce0008000f00 */
.L_x_115:
[----:B-1----:R1:W2:Y:S02]  /*7340*/  SYNCS.PHASECHK.TRANS64.TRYWAIT P0, [R2+URZ+0x18], R4 ;  /* 0x00001804020075a7 */ /* 0x0022a400080011ff */
[----:B--2---:R-:W-:Y:S05]  /*7350*/  @!P0 NANOSLEEP.SYNCS 0x989680 ;  /* 0x009896800000895d */ /* 0x004fea0003900000 */
[----:B------:R-:W2:Y:S02]  /*7360*/  @!P0 SYNCS.PHASECHK.TRANS64 P0, [R2+URZ+0x18], R4 ;  /* 0x00001804020085a7 */ /* 0x000ea400080010ff */
[----:B--2---:R-:W-:Y:S05]  /*7370*/  @!P0 BRA `(.L_x_115) ;  /* 0xfffffffc00f08947 */ /* 0x004fea000383ffff */
[----:B------:R-:W-:Y:S05]  /*7380*/  BRA `(.L_x_21) ;  /* 0xffffffa000ec7947 */ /* 0x000fea000383ffff */
.L_x_28:
[----:B-1----:R-:W-:-:S07]  /*7390*/  MOV R2, UR17 ;  /* 0x0000001100027c02 */ /* 0x002fce0008000f00 */
.L_x_116:
[----:B-1----:R1:W2:Y:S02]  /*73a0*/  SYNCS.PHASECHK.TRANS64.TRYWAIT P0, [R2+URZ+0x18], R4 ;  /* 0x00001804020075a7 */ /* 0x0022a400080011ff */
[----:B--2---:R-:W-:Y:S05]  /*73b0*/  @!P0 NANOSLEEP.SYNCS 0x989680 ;  /* 0x009896800000895d */ /* 0x004fea0003900000 */
[----:B------:R-:W2:Y:S02]  /*73c0*/  @!P0 SYNCS.PHASECHK.TRANS64 P0, [R2+URZ+0x18], R4 ;  /* 0x00001804020085a7 */ /* 0x000ea400080010ff */
[----:B--2---:R-:W-:Y:S05]  /*73d0*/  @!P0 BRA `(.L_x_116) ;  /* 0xfffffffc00f08947 */ /* 0x004fea000383ffff */
[----:B------:R-:W-:Y:S05]  /*73e0*/  BRA `(.L_x_27) ;  /* 0xffffffa400947947 */ /* 0x000fea000383ffff */
.L_x_32:
[----:B-1----:R1:W2:Y:S02]  /*73f0*/  SYNCS.PHASECHK.TRANS64.TRYWAIT P0, [R2+URZ+0x70], R3 ;  /* 0x00007003020075a7 */ /* 0x0022a400080011ff */
[----:B--2---:R-:W-:Y:S05]  /*7400*/  @!P0 NANOSLEEP.SYNCS 0x989680 ;  /* 0x009896800000895d */ /* 0x004fea0003900000 */
[----:B------:R-:W2:Y:S02]  /*7410*/  @!P0 SYNCS.PHASECHK.TRANS64 P0, [R2+URZ+0x70], R3 ;  /* 0x00007003020085a7 */ /* 0x000ea400080010ff */
[----:B--2---:R-:W-:Y:S05]  /*7420*/  @!P0 BRA `(.L_x_32) ;  /* 0xfffffffc00f08947 */ /* 0x004fea000383ffff */
[----:B------:R-:W-:Y:S05]  /*7430*/  BRA `(.L_x_117) ;  /* 0xffffffa800247947 */ /* 0x000fea000383ffff */
.L_x_36:
[----:B----4-:R-:W-:-:S07]  /*7440*/  MOV R0, UR5 ;  /* 0x0000000500007c02 */ /* 0x010fce0008000f00 */
.L_x_118:
[----:B-1----:R1:W2:Y:S02]  /*7450*/  SYNCS.PHASECHK.TRANS64.TRYWAIT P0, [R0+URZ], R2 ;  /* 0x00000002000075a7 */ /* 0x0022a400080011ff */
[----:B--2---:R-:W-:Y:S05]  /*7460*/  @!P0 NANOSLEEP.SYNCS 0x989680 ;  /* 0x009896800000895d */ /* 0x004fea0003900000 */
[----:B------:R-:W2:Y:S02]  /*7470*/  @!P0 SYNCS.PHASECHK.TRANS64 P0, [R0+URZ], R2 ;  /* 0x00000002000085a7 */ /* 0x000ea400080010ff */
[----:B--2---:R-:W-:Y:S05]  /*7480*/  @!P0 BRA `(.L_x_118) ;  /* 0xfffffffc00f08947 */ /* 0x004fea000383ffff */
[----:B------:R-:W-:Y:S05]  /*7490*/  BRA `(.L_x_119) ;  /* 0xffffffac00947947 */ /* 0x000fea000383ffff */
.L_x_37:
[----:B----4-:R-:W-:-:S07]  /*74a0*/  MOV R0, UR5 ;  /* 0x0000000500007c02 */ /* 0x010fce0008000f00 */
.L_x_120:
[----:B-1----:R1:W2:Y:S02]  /*74b0*/  SYNCS.PHASECHK.TRANS64.TRYWAIT P0, [R0+URZ], R2 ;  /* 0x00000002000075a7 */ /* 0x0022a400080011ff */
[----:B--2---:R-:W-:Y:S05]  /*74c0*/  @!P0 NANOSLEEP.SYNCS 0x989680 ;  /* 0x009896800000895d */ /* 0x004fea0003900000 */
[----:B------:R-:W2:Y:S02]  /*74d0*/  @!P0 SYNCS.PHASECHK.TRANS64 P0, [R0+URZ], R2 ;  /* 0x00000002000085a7 */ /* 0x000ea400080010ff */
[----:B--2---:R-:W-:Y:S05]  /*74e0*/  @!P0 BRA `(.L_x_120) ;  /* 0xfffffffc00f08947 */ /* 0x004fea000383ffff */
[----:B------:R-:W-:Y:S05]  /*74f0*/  BRA `(.L_x_121) ;  /* 0xffffffac00a07947 */ /* 0x000fea000383ffff */
.L_x_40:
[----:B-1----:R1:W2:Y:S02]  /*7500*/  SYNCS.PHASECHK.TRANS64.TRYWAIT P0, [R0+URZ+0xd0], R4 ;  /* 0x0000d004000075a7 */ /* 0x0022a400080011ff */
[----:B--2---:R-:W-:Y:S05]  /*7510*/  @!P0 NANOSLEEP.SYNCS 0x989680 ;  /* 0x009896800000895d */ /* 0x004fea0003900000 */
[----:B------:R-:W2:Y:S02]  /*7520*/  @!P0 SYNCS.PHASECHK.TRANS64 P0, [R0+URZ+0xd0], R4 ;  /* 0x0000d004000085a7 */ /* 0x000ea400080010ff */
[----:B--2---:R-:W-:Y:S05]  /*7530*/  @!P0 BRA `(.L_x_40) ;  /* 0xfffffffc00f08947 */ /* 0x004fea000383ffff */
[----:B------:R-:W-:Y:S05]  /*7540*/  BRA `(.L_x_122) ;  /* 0xffffffac00fc7947 */ /* 0x000fea000383ffff */
.L_x_41:
[----:B------:R-:W-:-:S07]  /*7550*/  MOV R0, UR5 ;  /* 0x0000000500007c02 */ /* 0x000fce0008000f00 */
.L_x_123:
[----:B-1----:R1:W2:Y:S02]  /*7560*/  SYNCS.PHASECHK.TRANS64.TRYWAIT P0, [R0+URZ+0x80], R5 ;  /* 0x00008005000075a7 */ /* 0x0022a400080011ff */
[----:B--2---:R-:W-:Y:S05]  /*7570*/  @!P0 NANOSLEEP.SYNCS 0x989680 ;  /* 0x009896800000895d */ /* 0x004fea0003900000 */
[----:B------:R-:W2:Y:S02]  /*7580*/  @!P0 SYNCS.PHASECHK.TRANS64 P0, [R0+URZ+0x80], R5 ;  /* 0x00008005000085a7 */ /* 0x000ea400080010ff */
[----:B--2---:R-:W-:Y:S05]  /*7590*/  @!P0 BRA `(.L_x_123) ;  /* 0xfffffffc00f08947 */ /* 0x004fea000383ffff */
[----:B------:R-:W-:Y:S05]  /*75a0*/  BRA `(.L_x_124) ;  /* 0xffffffb0000c7947 */ /* 0x000fea000383ffff */
.L_x_42:
[----:B-1----:R1:W2:Y:S02]  /*75b0*/  SYNCS.PHASECHK.TRANS64.TRYWAIT P1, [R0+URZ+0x70], R4 ;  /* 0x00007004000075a7 */ /* 0x0022a400080211ff */
[----:B--2---:R-:W-:Y:S05]  /*75c0*/  @!P1 NANOSLEEP.SYNCS 0x989680 ;  /* 0x009896800000995d */ /* 0x004fea0003900000 */
[----:B------:R-:W2:Y:S02]  /*75d0*/  @!P1 SYNCS.PHASECHK.TRANS64 P1, [R0+URZ+0x70], R4 ;  /* 0x00007004000095a7 */ /* 0x000ea400080210ff */
[----:B--2---:R-:W-:Y:S05]  /*75e0*/  @!P1 BRA `(.L_x_42) ;  /* 0xfffffffc00f09947 */ /* 0x004fea000383ffff */
[----:B------:R-:W-:Y:S05]  /*75f0*/  BRA `(.L_x_125) ;  /* 0xffffffb0003c7947 */ /* 0x000fea000383ffff */
.L_x_45:
[----:B------:R-:W-:-:S07]  /*7600*/  MOV R0, UR5 ;  /* 0x0000000500007c02 */ /* 0x000fce0008000f00 */
.L_x_126:
[----:B-1----:R1:W2:Y:S02]  /*7610*/  SYNCS.PHASECHK.TRANS64.TRYWAIT P0, [R0+URZ+0x80], R2 ;  /* 0x00008002000075a7 */ /* 0x0022a400080011ff */
[----:B--2---:R-:W-:Y:S05]  /*7620*/  @!P0 NANOSLEEP.SYNCS 0x989680 ;  /* 0x009896800000895d */ /* 0x004fea0003900000 */
[----:B------:R-:W2:Y:S02]  /*7630*/  @!P0 SYNCS.PHASECHK.TRANS64 P0, [R0+URZ+0x80], R2 ;  /* 0x00008002000085a7 */ /* 0x000ea400080010ff */
[----:B--2---:R-:W-:Y:S05]  /*7640*/  @!P0 BRA `(.L_x_126) ;  /* 0xfffffffc00f08947 */ /* 0x004fea000383ffff */
[----:B------:R-:W-:Y:S05]  /*7650*/  BRA `(.L_x_44) ;  /* 0xffffffb000907947 */ /* 0x000fea000383ffff */
.L_x_52:
[----:B-1----:R1:W2:Y:S02]  /*7660*/  SYNCS.PHASECHK.TRANS64.TRYWAIT P1, [R0+URZ+0x70], R2 ;  /* 0x00007002000075a7 */ /* 0x0022a400080211ff */
[----:B--2---:R-:W-:Y:S05]  /*7670*/  @!P1 NANOSLEEP.SYNCS 0x989680 ;  /* 0x009896800000995d */ /* 0x004fea0003900000 */
[----:B------:R-:W2:Y:S02]  /*7680*/  @!P1 SYNCS.PHASECHK.TRANS64 P1, [R0+URZ+0x70], R2 ;  /* 0x00007002000095a7 */ /* 0x000ea400080210ff */
[----:B--2---:R-:W-:Y:S05]  /*7690*/  @!P1 BRA `(.L_x_52) ;  /* 0xfffffffc00f09947 */ /* 0x004fea000383ffff */
[----:B------:R-:W-:Y:S05]  /*76a0*/  BRA `(.L_x_127) ;  /* 0xffffffb400f07947 */ /* 0x000fea000383ffff */
.L_x_53:
[----:B------:R-:W-:-:S07]  /*76b0*/  MOV R2, UR8 ;  /* 0x0000000800027c02 */ /* 0x000fce0008000f00 */
.L_x_128:
[----:B-1----:R1:W2:Y:S02]  /*76c0*/  SYNCS.PHASECHK.TRANS64.TRYWAIT P0, [R2+URZ+0xb0], R0 ;  /* 0x0000b000020075a7 */ /* 0x0022a400080011ff */
[----:B--2---:R-:W-:Y:S05]  /*76d0*/  @!P0 NANOSLEEP.SYNCS 0x989680 ;  /* 0x009896800000895d */ /* 0x004fea0003900000 */
[----:B------:R-:W2:Y:S02]  /*76e0*/  @!P0 SYNCS.PHASECHK.TRANS64 P0, [R2+URZ+0xb0], R0 ;  /* 0x0000b000020085a7 */ /* 0x000ea400080010ff */
[----:B--2---:R-:W-:Y:S05]  /*76f0*/  @!P0 BRA `(.L_x_128) ;  /* 0xfffffffc00f08947 */ /* 0x004fea000383ffff */
[----:B------:R-:W-:Y:S05]  /*7700*/  BRA `(.L_x_129) ;  /* 0xffffffb800287947 */ /* 0x000fea000383ffff */
.L_x_56:
[----:B------:R-:W-:Y:S07]  /*7710*/  MOV R0, UR7 ;  /* 0x0000000700007c02 */ /* 0x000fee0008000f00 */
.L_x_130:
[----:B-1----:R1:W2:Y:S02]  /*7720*/  SYNCS.PHASECHK.TRANS64.TRYWAIT P0, [R0+URZ], R2 ;  /* 0x00000002000075a7 */ /* 0x0022a400080011ff */
[----:B--2---:R-:W-:Y:S05]  /*7730*/  @!P0 NANOSLEEP.SYNCS 0x989680 ;  /* 0x009896800000895d */ /* 0x004fea0003900000 */
[----:B------:R-:W2:Y:S02]  /*7740*/  @!P0 SYNCS.PHASECHK.TRANS64 P0, [R0+URZ], R2 ;  /* 0x00000002000085a7 */ /* 0x000ea400080010ff */
[----:B--2---:R-:W-:Y:S05]  /*7750*/  @!P0 BRA `(.L_x_130) ;  /* 0xfffffffc00f08947 */ /* 0x004fea000383ffff */
[----:B------:R-:W-:Y:S05]  /*7760*/  BRA `(.L_x_55) ;  /* 0xffffffb800447947 */ /* 0x000fea000383ffff */
.L_x_59:
[----:B------:R-:W-:-:S07]  /*7770*/  MOV R0, UR5 ;  /* 0x0000000500007c02 */ /* 0x000fce0008000f00 */
.L_x_131:
[----:B--2---:R2:W3:Y:S02]  /*7780*/  SYNCS.PHASECHK.TRANS64.TRYWAIT P0, [R0+URZ], R2 ;  /* 0x00000002000075a7 */ /* 0x0044e400080011ff */
[----:B---3--:R-:W-:Y:S05]  /*7790*/  @!P0 NANOSLEEP.SYNCS 0x989680 ;  /* 0x009896800000895d */ /* 0x008fea0003900000 */
[----:B------:R-:W3:Y:S02]  /*77a0*/  @!P0 SYNCS.PHASECHK.TRANS64 P0, [R0+URZ], R2 ;  /* 0x00000002000085a7 */ /* 0x000ee400080010ff */
[----:B---3--:R-:W-:Y:S05]  /*77b0*/  @!P0 BRA `(.L_x_131) ;  /* 0xfffffffc00f08947 */ /* 0x008fea000383ffff */
[----:B------:R-:W-:Y:S05]  /*77c0*/  BRA `(.L_x_132) ;  /* 0xffffffb800f87947 */ /* 0x000fea000383ffff */
.L_x_60:
[----:B------:R-:W-:-:S07]  /*77d0*/  MOV R0, UR5 ;  /* 0x0000000500007c02 */ /* 0x000fce0008000f00 */
.L_x_133:
[----:B-1----:R1:W2:Y:S02]  /*77e0*/  SYNCS.PHASECHK.TRANS64.TRYWAIT P0, [R0+URZ], R3 ;  /* 0x00000003000075a7 */ /* 0x0022a400080011ff */
[----:B--2---:R-:W-:Y:S05]  /*77f0*/  @!P0 NANOSLEEP.SYNCS 0x989680 ;  /* 0x009896800000895d */ /* 0x004fea0003900000 */
[----:B------:R-:W2:Y:S02]  /*7800*/  @!P0 SYNCS.PHASECHK.TRANS64 P0, [R0+URZ], R3 ;  /* 0x00000003000085a7 */ /* 0x000ea400080010ff */
[----:B--2---:R-:W-:Y:S05]  /*7810*/  @!P0 BRA `(.L_x_133) ;  /* 0xfffffffc00f08947 */ /* 0x004fea000383ffff */
[----:B------:R-:W-:Y:S05]  /*7820*/  BRA `(.L_x_134) ;  /* 0xffffffbc00047947 */ /* 0x000fea000383ffff */
.L_x_61:
[----:B------:R-:W-:-:S07]  /*7830*/  MOV R0, UR5 ;  /* 0x0000000500007c02 */ /* 0x000fce0008000f00 */
.L_x_135:
[----:B-1----:R1:W2:Y:S02]  /*7840*/  SYNCS.PHASECHK.TRANS64.TRYWAIT P0, [R0+URZ], R3 ;  /* 0x00000003000075a7 */ /* 0x0022a400080011ff */
[----:B--2---:R-:W-:Y:S05]  /*7850*/  @!P0 NANOSLEEP.SYNCS 0x989680 ;  /* 0x009896800000895d */ /* 0x004fea0003900000 */
[----:B------:R-:W2:Y:S02]  /*7860*/  @!P0 SYNCS.PHASECHK.TRANS64 P0, [R0+URZ], R3 ;  /* 0x00000003000085a7 */ /* 0x000ea400080010ff */
[----:B--2---:R-:W-:Y:S05]  /*7870*/  @!P0 BRA `(.L_x_135) ;  /* 0xfffffffc00f08947 */ /* 0x004fea000383ffff */
[----:B------:R-:W-:Y:S05]  /*7880*/  BRA `(.L_x_136) ;  /* 0xffffffbc00107947 */ /* 0x000fea000383ffff */
.L_x_62:
[----:B-1----:R-:W-:-:S07]  /*7890*/  MOV R0, UR7 ;  /* 0x0000000700007c02 */ /* 0x002fce0008000f00 */
.L_x_137:
[----:B-1----:R1:W2:Y:S02]  /*78a0*/  SYNCS.PHASECHK.TRANS64.TRYWAIT P0, [R0+URZ], R2 ;  /* 0x00000002000075a7 */ /* 0x0022a400080011ff */
[----:B--2---:R-:W-:Y:S05]  /*78b0*/  @!P0 NANOSLEEP.SYNCS 0x989680 ;  /* 0x009896800000895d */ /* 0x004fea0003900000 */
[----:B------:R-:W2:Y:S02]  /*78c0*/  @!P0 SYNCS.PHASECHK.TRANS64 P0, [R0+URZ], R2 ;  /* 0x00000002000085a7 */ /* 0x000ea400080010ff */
[----:B--2---:R-:W-:Y:S05]  /*78d0*/  @!P0 BRA `(.L_x_137) ;  /* 0xfffffffc00f08947 */ /* 0x004fea000383ffff */
[----:B------:R-:W-:Y:S05]  /*78e0*/  BRA `(.L_x_138) ;  /* 0xffffffbc001c7947 */ /* 0x000fea000383ffff */
.L_x_67:
[----:B--2---:R2:W3:Y:S02]  /*78f0*/  SYNCS.PHASECHK.TRANS64.TRYWAIT P0, [R0+URZ+0x70], R2 ;  /* 0x00007002000075a7 */ /* 0x0044e400080011ff */
[----:B---3--:R-:W-:Y:S05]  /*7900*/  @!P0 NANOSLEEP.SYNCS 0x989680 ;  /* 0x009896800000895d */ /* 0x008fea0003900000 */
[----:B------:R-:W3:Y:S02]  /*7910*/  @!P0 SYNCS.PHASECHK.TRANS64 P0, [R0+URZ+0x70], R2 ;  /* 0x00007002000085a7 */ /* 0x000ee400080010ff */
[----:B---3--:R-:W-:Y:S05]  /*7920*/  @!P0 BRA `(.L_x_67) ;  /* 0xfffffffc00f08947 */ /* 0x008fea000383ffff */
[----:B------:R-:W-:Y:S05]  /*7930*/  BRA `(.L_x_139) ;  /* 0xffffffc000187947 */ /* 0x000fea000383ffff */
.L_x_70:
[----:B------:R-:W-:Y:S07]  /*7940*/  MOV R0, UR7 ;  /* 0x0000000700007c02 */ /* 0x000fee0008000f00 */
.L_x_140:
[----:B--2---:R2:W3:Y:S02]  /*7950*/  SYNCS.PHASECHK.TRANS64.TRYWAIT P0, [R0+URZ+0x68], R2 ;  /* 0x00006802000075a7 */ /* 0x0044e400080011ff */
[----:B---3--:R-:W-:Y:S05]  /*7960*/  @!P0 NANOSLEEP.SYNCS 0x989680 ;  /* 0x009896800000895d */ /* 0x008fea0003900000 */
[----:B------:R-:W3:Y:S02]  /*7970*/  @!P0 SYNCS.PHASECHK.TRANS64 P0, [R0+URZ+0x68], R2 ;  /* 0x00006802000085a7 */ /* 0x000ee400080010ff */
[----:B---3--:R-:W-:Y:S05]  /*7980*/  @!P0 BRA `(.L_x_140) ;  /* 0xfffffffc00f08947 */ /* 0x008fea000383ffff */
[----:B------:R-:W-:Y:S05]  /*7990*/  BRA `(.L_x_69) ;  /* 0xffffffc000f87947 */ /* 0x000fea000383ffff */
.L_x_73:
[----:B------:R-:W-:Y:S07]  /*79a0*/  MOV R0, UR15 ;  /* 0x0000000f00007c02 */ /* 0x000fee0008000f00 */
.L_x_141:
[----:B-1----:R1:W2:Y:S02]  /*79b0*/  SYNCS.PHASECHK.TRANS64.TRYWAIT P0, [R0+URZ+0x48], R9 ;  /* 0x00004809000075a7 */ /* 0x0022a400080011ff */
[----:B--2---:R-:W-:Y:S05]  /*79c0*/  @!P0 NANOSLEEP.SYNCS 0x989680 ;  /* 0x009896800000895d */ /* 0x004fea0003900000 */
[----:B------:R-:W2:Y:S02]  /*79d0*/  @!P0 SYNCS.PHASECHK.TRANS64 P0, [R0+URZ+0x48], R9 ;  /* 0x00004809000085a7 */ /* 0x000ea400080010ff */
[----:B--2---:R-:W-:Y:S05]  /*79e0*/  @!P0 BRA `(.L_x_141) ;  /* 0xfffffffc00f08947 */ /* 0x004fea000383ffff */
[----:B------:R-:W-:Y:S05]  /*79f0*/  BRA `(.L_x_142) ;  /* 0xffffffc400707947 */ /* 0x000fea000383ffff */
.L_x_74:
[----:B------:R-:W-:Y:S07]  /*7a00*/  MOV R0, UR13 ;  /* 0x0000000d00007c02 */ /* 0x000fee0008000f00 */
.L_x_143:
[----:B-1----:R1:W2:Y:S02]  /*7a10*/  SYNCS.PHASECHK.TRANS64.TRYWAIT P0, [R0+URZ+0x48], R14 ;  /* 0x0000480e000075a7 */ /* 0x0022a400080011ff */
[----:B--2---:R-:W-:Y:S05]  /*7a20*/  @!P0 NANOSLEEP.SYNCS 0x989680 ;  /* 0x009896800000895d */ /* 0x004fea0003900000 */
[----:B------:R-:W2:Y:S02]  /*7a30*/  @!P0 SYNCS.PHASECHK.TRANS64 P0, [R0+URZ+0x48], R14 ;  /* 0x0000480e000085a7 */ /* 0x000ea400080010ff */
[----:B--2---:R-:W-:Y:S05]  /*7a40*/  @!P0 BRA `(.L_x_143) ;  /* 0xfffffffc00f08947 */ /* 0x004fea000383ffff */
[----:B------:R-:W-:Y:S05]  /*7a50*/  BRA `(.L_x_144) ;  /* 0xffffffc800107947 */ /* 0x000fea000383ffff */
.L_x_76:
[----:B------:R-:W-:-:S07]  /*7a60*/  MOV R0, UR4 ;  /* 0x0000000400007c02 */ /* 0x000fce0008000f00 */
.L_x_145:
[----:B-1----:R1:W3:Y:S02]  /*7a70*/  SYNCS.PHASECHK.TRANS64.TRYWAIT P0, [R0+URZ], R2 ;  /* 0x00000002000075a7 */ /* 0x0022e400080011ff */
[----:B---3--:R-:W-:Y:S05]  /*7a80*/  @!P0 NANOSLEEP.SYNCS 0x989680 ;  /* 0x009896800000895d */ /* 0x008fea0003900000 */
[----:B------:R-:W3:Y:S02]  /*7a90*/  @!P0 SYNCS.PHASECHK.TRANS64 P0, [R0+URZ], R2 ;  /* 0x00000002000085a7 */ /* 0x000ee400080010ff */
[----:B---3--:R-:W-:Y:S05]  /*7aa0*/  @!P0 BRA `(.L_x_145) ;  /* 0xfffffffc00f08947 */ /* 0x008fea000383ffff */
[----:B------:R-:W-:Y:S05]  /*7ab0*/  BRA `(.L_x_146) ;  /* 0xffffffc8009c7947 */ /* 0x000fea000383ffff */
.L_x_77:
[----:B------:R-:W-:-:S07]  /*7ac0*/  MOV R0, UR4 ;  /* 0x0000000400007c02 */ /* 0x000fce0008000f00 */
.L_x_147:
[----:B-1----:R1:W3:Y:S02]  /*7ad0*/  SYNCS.PHASECHK.TRANS64.TRYWAIT P0, [R0+URZ], R2 ;  /* 0x00000002000075a7 */ /* 0x0022e400080011ff */
[----:B---3--:R-:W-:Y:S05]  /*7ae0*/  @!P0 NANOSLEEP.SYNCS 0x989680 ;  /* 0x009896800000895d */ /* 0x008fea0003900000 */
[----:B------:R-:W3:Y:S02]  /*7af0*/  @!P0 SYNCS.PHASECHK.TRANS64 P0, [R0+URZ], R2 ;  /* 0x00000002000085a7 */ /* 0x000ee400080010ff */
[----:B---3--:R-:W-:Y:S05]  /*7b00*/  @!P0 BRA `(.L_x_147) ;  /* 0xfffffffc00f08947 */ /* 0x008fea000383ffff */
[----:B------:R-:W-:Y:S05]  /*7b10*/  BRA `(.L_x_148) ;  /* 0xffffffc800a87947 */ /* 0x000fea000383ffff */
.L_x_79:
[----:B--2---:R2:W4:Y:S02]  /*7b20*/  SYNCS.PHASECHK.TRANS64.TRYWAIT P0, [R0+URZ+0x70], R2 ;  /* 0x00007002000075a7 */ /* 0x00452400080011ff */
[----:B----4-:R-:W-:Y:S05]  /*7b30*/  @!P0 NANOSLEEP.SYNCS 0x989680 ;  /* 0x009896800000895d */ /* 0x010fea0003900000 */
[----:B------:R-:W4:Y:S02]  /*7b40*/  @!P0 SYNCS.PHASECHK.TRANS64 P0, [R0+URZ+0x70], R2 ;  /* 0x00007002000085a7 */ /* 0x000f2400080010ff */
[----:B----4-:R-:W-:Y:S05]  /*7b50*/  @!P0 BRA `(.L_x_79) ;  /* 0xfffffffc00f08947 */ /* 0x010fea000383ffff */
[----:B------:R-:W-:Y:S05]  /*7b60*/  BRA `(.L_x_149) ;  /* 0xffffffcc008c7947 */ /* 0x000fea000383ffff */
.L_x_89:
[----:B-1----:R1:W3:Y:S02]  /*7b70*/  SYNCS.PHASECHK.TRANS64.TRYWAIT P1, [R0+URZ+0x30], R3 ;  /* 0x00003003000075a7 */ /* 0x0022e400080211ff */
[----:B---3--:R-:W-:Y:S05]  /*7b80*/  @!P1 NANOSLEEP.SYNCS 0x989680 ;  /* 0x009896800000995d */ /* 0x008fea0003900000 */
[----:B------:R-:W3:Y:S02]  /*7b90*/  @!P1 SYNCS.PHASECHK.TRANS64 P1, [R0+URZ+0x30], R3 ;  /* 0x00003003000095a7 */ /* 0x000ee400080210ff */
[----:B---3--:R-:W-:Y:S05]  /*7ba0*/  @!P1 BRA `(.L_x_89) ;  /* 0xfffffffc00f09947 */ /* 0x008fea000383ffff */
[----:B------:R-:W-:Y:S05]  /*7bb0*/  BRA `(.L_x_88) ;  /* 0xffffffd800bc7947 */ /* 0x000fea000383ffff */
.L_x_91:
[----:B-1----:R1:W4:Y:S02]  /*7bc0*/  SYNCS.PHASECHK.TRANS64.TRYWAIT P0, [R73+URZ+0x90], R2 ;  /* 0x00009002490075a7 */ /* 0x00232400080011ff */
[----:B----4-:R-:W-:Y:S05]  /*7bd0*/  @!P0 NANOSLEEP.SYNCS 0x989680 ;  /* 0x009896800000895d */ /* 0x010fea0003900000 */
[----:B------:R-:W4:Y:S02]  /*7be0*/  @!P0 SYNCS.PHASECHK.TRANS64 P0, [R73+URZ+0x90], R2 ;  /* 0x00009002490085a7 */ /* 0x000f2400080010ff */
[----:B----4-:R-:W-:Y:S05]  /*7bf0*/  @!P0 BRA `(.L_x_91) ;  /* 0xfffffffc00f08947 */ /* 0x010fea000383ffff */
[----:B------:R-:W-:Y:S05]  /*7c00*/  BRA `(.L_x_90) ;  /* 0xffffffd800f47947 */ /* 0x000fea000383ffff */
.L_x_102:
[----:B--2---:R2:W4:Y:S02]  /*7c10*/  SYNCS.PHASECHK.TRANS64.TRYWAIT P0, [R2+URZ+0x30], R107 ;  /* 0x0000306b020075a7 */ /* 0x00452400080011ff */
[----:B----4-:R-:W-:Y:S05]  /*7c20*/  @!P0 NANOSLEEP.SYNCS 0x989680 ;  /* 0x009896800000895d */ /* 0x010fea0003900000 */
[----:B------:R-:W4:Y:S02]  /*7c30*/  @!P0 SYNCS.PHASECHK.TRANS64 P0, [R2+URZ+0x30], R107 ;  /* 0x0000306b020085a7 */ /* 0x000f2400080010ff */
[----:B----4-:R-:W-:Y:S05]  /*7c40*/  @!P0 BRA `(.L_x_102) ;  /* 0xfffffffc00f08947 */ /* 0x010fea000383ffff */
[----:B------:R-:W-:Y:S05]  /*7c50*/  BRA `(.L_x_101) ;  /* 0xffffffe400dc7947 */ /* 0x000fea000383ffff */
        .weak           $__internal_0_$__cuda_sm10x_tcgen05_guardrail_trap_col_being_dealloced_not_returned_by_alloc
        .type           $__internal_0_$__cuda_sm10x_tcgen05_guardrail_trap_col_being_dealloced_not_returned_by_alloc,@function
        .size           $__internal_0_$__cuda_sm10x_tcgen05_guardrail_trap_col_being_dealloced_not_returned_by_alloc,($__internal_1_$__cuda_sm10x_tcgen05_guardrail_trap_phase_invalid_during_alloc - $__internal_0_$__cuda_sm10x_tcgen05_guardrail_trap_col_being_dealloced_not_returned_by_alloc)
$__internal_0_$__cuda_sm10x_tcgen05_guardrail_trap_col_being_dealloced_not_returned_by_alloc:
[----:B------:R-:W-:Y:S05]  /*7c60*/  BPT.TRAP 0x1 ;  /* 0x000000040000795c */ /* 0x000fea0000300000 */
[----:B------:R-:W-:-:S04]  /*7c70*/  HFMA2 R3, -RZ, RZ, 0, 0 ;  /* 0x00000000ff037431 */ /* 0x000fc800000001ff */
[----:B------:R-:W-:Y:S05]  /*7c80*/  RET.REL.NODEC R2 `(_ZN7cutlass13device_kernelINS_4gemm6kernel13GemmUniversalIN4cute5tupleIJiiiiEEENS1_10collective13CollectiveMmaINS1_35MainloopSm100TmaUmmaWarpSpecializedILi3ELi2ELi4ENS5_IJNS4_1CILi1EEESB_SB_EEEEENS5_IJNSA_ILi128EEENSA_ILi64EEENSA_ILi32EEEEEENS_10bfloat16_tENS5_IJlSB_lEEESI_SJ_NS4_8TiledMMAINS4_8MMA_AtomIJNS4_20SM100_MMA_F16BF16_SSISI_SI_fLi128ELi64ELNS4_4UMMA5MajorE0ELSO_0ELNSN_7ScaleInE0ELSP_0EEEEEENS4_6LayoutISC_NS5_IJNSA_ILi0EEEST_ST_EEEEENS5_IJNS4_10UnderscoreESW_SW_EEEEENS4_13SM90_TMA_LOADENS4_14ComposedLayoutINS4_7SwizzleILi2ELi4ELi3EEENS4_18smem_ptr_flag_bitsILi16EEENSS_INS5_IJNSA_ILi8EEESG_EEENS5_IJSG_SB_EEEEEEEvNS4_8identityESZ_S19_vS1A_EENS_8epilogue10collective18CollectiveEpilogueINS1C_23Sm100TmaWarpSpecializedILi3ELi2ELi32ELb1ELb0EEEJSH_NS5_IJNSS_ISE_SB_EENSS_ISG_SB_EEEEESI_SJ_SI_SJ_NS1C_6fusion15FusionCallbacksIS1G_NS1K_17LinearCombinationISI_fSI_fLNS_15FloatRoundStyleE2EEESH_S1J_JEEENS4_5SM1004TMEM4LOAD26SM100_TMEM_LOAD_32dp32b32xESZ_S19_NS4_39AutoVectorizingCopyWithAssumedAlignmentILi128EEENS4_14SM90_TMA_STOREES19_S1V_S1V_EEEvvEEEEvNT_6ParamsE) ;  /* 0xffffff8002dc7950 */ /* 0x000fea0003c3ffff */
        .weak           $__internal_1_$__cuda_sm10x_tcgen05_guardrail_trap_phase_invalid_during_alloc
        .type           $__internal_1_$__cuda_sm10x_tcgen05_guardrail_trap_phase_invalid_during_alloc,@function
        .size           $__internal_1_$__cuda_sm10x_tcgen05_guardrail_trap_phase_invalid_during_alloc,($__internal_2_$__cuda_sm10x_tcgen05_guardrail_trap_unallocated_columns_being_dealloced - $__internal_1_$__cuda_sm10x_tcgen05_guardrail_trap_phase_invalid_during_alloc)
$__internal_1_$__cuda_sm10x_tcgen05_guardrail_trap_phase_invalid_during_alloc:
[----:B------:R-:W-:Y:S05]  /*7c90*/  BPT.TRAP 0x1 ;  /* 0x000000040000795c */ /* 0x000fea0000300000 */
[----:B------:R-:W-:-:S04]  /*7ca0*/  MOV R3, 0x0 ;  /* 0x0000000000037802 */ /* 0x000fc80000000f00 */
[----:B------:R-:W-:Y:S05]  /*7cb0*/  RET.REL.NODEC R2 `(_ZN7cutlass13device_kernelINS_4gemm6kernel13GemmUniversalIN4cute5tupleIJiiiiEEENS1_10collective13CollectiveMmaINS1_35MainloopSm100TmaUmmaWarpSpecializedILi3ELi2ELi4ENS5_IJNS4_1CILi1EEESB_SB_EEEEENS5_IJNSA_ILi128EEENSA_ILi64EEENSA_ILi32EEEEEENS_10bfloat16_tENS5_IJlSB_lEEESI_SJ_NS4_8TiledMMAINS4_8MMA_AtomIJNS4_20SM100_MMA_F16BF16_SSISI_SI_fLi128ELi64ELNS4_4UMMA5MajorE0ELSO_0ELNSN_7ScaleInE0ELSP_0EEEEEENS4_6LayoutISC_NS5_IJNSA_ILi0EEEST_ST_EEEEENS5_IJNS4_10UnderscoreESW_SW_EEEEENS4_13SM90_TMA_LOADENS4_14ComposedLayoutINS4_7SwizzleILi2ELi4ELi3EEENS4_18smem_ptr_flag_bitsILi16EEENSS_INS5_IJNSA_ILi8EEESG_EEENS5_IJSG_SB_EEEEEEEvNS4_8identityESZ_S19_vS1A_EENS_8epilogue10collective18CollectiveEpilogueINS1C_23Sm100TmaWarpSpecializedILi3ELi2ELi32ELb1ELb0EEEJSH_NS5_IJNSS_ISE_SB_EENSS_ISG_SB_EEEEESI_SJ_SI_SJ_NS1C_6fusion15FusionCallbacksIS1G_NS1K_17LinearCombinationISI_fSI_fLNS_15FloatRoundStyleE2EEESH_S1J_JEEENS4_5SM1004TMEM4LOAD26SM100_TMEM_LOAD_32dp32b32xESZ_S19_NS4_39AutoVectorizingCopyWithAssumedAlignmentILi128EEENS4_14SM90_TMA_STOREES19_S1V_S1V_EEEvvEEEEvNT_6ParamsE) ;  /* 0xffffff8002d07950 */ /* 0x000fea0003c3ffff */
        .weak           $__internal_2_$__cuda_sm10x_tcgen05_guardrail_trap_unallocated_columns_being_dealloced
        .type           $__internal_2_$__cuda_sm10x_tcgen05_guardrail_trap_unallocated_columns_being_dealloced,@function
        .size           $__internal_2_$__cuda_sm10x_tcgen05_guardrail_trap_unallocated_columns_being_dealloced,(.L_x_151 - $__internal_2_$__cuda_sm10x_tcgen05_guardrail_trap_unallocated_columns_being_dealloced)
$__internal_2_$__cuda_sm10x_tcgen05_guardrail_trap_unallocated_columns_being_dealloced:
[----:B------:R-:W-:Y:S05]  /*7cc0*/  BPT.TRAP 0x1 ;  /* 0x000000040000795c */ /* 0x000fea0000300000 */
[----:B------:R-:W-:-:S04]  /*7cd0*/  HFMA2 R3, -RZ, RZ, 0, 0 ;  /* 0x00000000ff037431 */ /* 0x000fc800000001ff */
[----:B------:R-:W-:Y:S05]  /*7ce0*/  RET.REL.NODEC R2 `(_ZN7cutlass13device_kernelINS_4gemm6kernel13GemmUniversalIN4cute5tupleIJiiiiEEENS1_10collective13CollectiveMmaINS1_35MainloopSm100TmaUmmaWarpSpecializedILi3ELi2ELi4ENS5_IJNS4_1CILi1EEESB_SB_EEEEENS5_IJNSA_ILi128EEENSA_ILi64EEENSA_ILi32EEEEEENS_10bfloat16_tENS5_IJlSB_lEEESI_SJ_NS4_8TiledMMAINS4_8MMA_AtomIJNS4_20SM100_MMA_F16BF16_SSISI_SI_fLi128ELi64ELNS4_4UMMA5MajorE0ELSO_0ELNSN_7ScaleInE0ELSP_0EEEEEENS4_6LayoutISC_NS5_IJNSA_ILi0EEEST_ST_EEEEENS5_IJNS4_10UnderscoreESW_SW_EEEEENS4_13SM90_TMA_LOADENS4_14ComposedLayoutINS4_7SwizzleILi2ELi4ELi3EEENS4_18smem_ptr_flag_bitsILi16EEENSS_INS5_IJNSA_ILi8EEESG_EEENS5_IJSG_SB_EEEEEEEvNS4_8identityESZ_S19_vS1A_EENS_8epilogue10collective18CollectiveEpilogueINS1C_23Sm100TmaWarpSpecializedILi3ELi2ELi32ELb1ELb0EEEJSH_NS5_IJNSS_ISE_SB_EENSS_ISG_SB_EEEEESI_SJ_SI_SJ_NS1C_6fusion15FusionCallbacksIS1G_NS1K_17LinearCombinationISI_fSI_fLNS_15FloatRoundStyleE2EEESH_S1J_JEEENS4_5SM1004TMEM4LOAD26SM100_TMEM_LOAD_32dp32b32xESZ_S19_NS4_39AutoVectorizingCopyWithAssumedAlignmentILi128EEENS4_14SM90_TMA_STOREES19_S1V_S1V_EEEvvEEEEvNT_6ParamsE) ;  /* 0xffffff8002c47950 */ /* 0x000fea0003c3ffff */
.L_x_150:
[----:B------:R-:W-:-:S00]  /*7cf0*/  BRA `(.L_x_150) ;  /* 0xfffffffc00fc7947 */ /* 0x000fc0000383ffff */
[----:B------:R-:W-:-:S00]  /*7d00*/  NOP ;  /* 0x0000000000007918 */ /* 0x000fc00000000000 */
[----:B------:R-:W-:-:S00]  /*7d10*/  NOP ;  /* 0x0000000000007918 */ /* 0x000fc00000000000 */
[----:B------:R-:W-:-:S00]  /*7d20*/  NOP ;  /* 0x0000000000007918 */ /* 0x000fc00000000000 */
[----:B------:R-:W-:-:S00]  /*7d30*/  NOP ;  /* 0x0000000000007918 */ /* 0x000fc00000000000 */
[----:B------:R-:W-:-:S00]  /*7d40*/  NOP ;  /* 0x0000000000007918 */ /* 0x000fc00000000000 */
[----:B------:R-:W-:-:S00]  /*7d50*/  NOP ;  /* 0x0000000000007918 */ /* 0x000fc00000000000 */
[----:B------:R-:W-:-:S00]  /*7d60*/  NOP ;  /* 0x0000000000007918 */ /* 0x000fc00000000000 */
[----:B------:R-:W-:-:S00]  /*7d70*/  NOP ;  /* 0x0000000000007918 */ /* 0x000fc00000000000 */
.L_x_151:


//--------------------- .nv.global.init           --------------------------
	.section	.nv.global.init,"aw",@progbits
.nv.global.init:
	.type		$str$27,@object
	.size		$str$27,($str$28 - $str$27)
$str$27:
        /*0000*/ 	.byte	0x28, 0x61, 0x64, 0x64, 0x72, 0x65, 0x73, 0x73, 0x20, 0x26, 0x20, 0x6d, 0x61, 0x73, 0x6b, 0x29
        /*0010*/ 	.byte	0x20, 0x3d, 0x3d, 0x20, 0x30, 0x00
	.type		$str$28,@object
	.size		$str$28,($str$26 - $str$28)
$str$28:
        /*0016*/ 	.byte	0x2f, 0x74, 0x6d, 0x70, 0x2f, 0x63, 0x75, 0x74, 0x6c, 0x61, 0x73, 0x73, 0x5f, 0x73, 0x77, 0x65
        /*0026*/ 	.byte	0x65, 0x70, 0x5f, 0x73, 0x72, 0x63, 0x2f, 0x69, 0x6e, 0x63, 0x6c, 0x75, 0x64, 0x65, 0x2f, 0x63
        /*0036*/ 	.byte	0x75, 0x74, 0x65, 0x2f, 0x70, 0x6f, 0x69, 0x6e, 0x74, 0x65, 0x72, 0x5f, 0x66, 0x6c, 0x61, 0x67
        /*0046*/ 	.byte	0x67, 0x65, 0x64, 0x2e, 0x68, 0x70, 0x70, 0x00
	.type		$str$26,@object
	.size		$str$26,($str$25 - $str$26)
$str$26:
        /*004e*/ 	.byte	0x2f, 0x74, 0x6d, 0x70, 0x2f, 0x63, 0x75, 0x74, 0x6c, 0x61, 0x73, 0x73, 0x5f, 0x73, 0x77, 0x65
        /*005e*/ 	.byte	0x65, 0x70, 0x5f, 0x73, 0x72, 0x63, 0x2f, 0x69, 0x6e, 0x63, 0x6c, 0x75, 0x64, 0x65, 0x2f, 0x63
        /*006e*/ 	.byte	0x75, 0x74, 0x65, 0x2f, 0x61, 0x74, 0x6f, 0x6d, 0x2f, 0x63, 0x6f, 0x70, 0x79, 0x5f, 0x74, 0x72
        /*007e*/ 	.byte	0x61, 0x69, 0x74, 0x73, 0x5f, 0x73, 0x6d, 0x31, 0x30, 0x30, 0x2e, 0x68, 0x70, 0x70, 0x00
	.type		$str$25,@object
	.size		$str$25,(__unnamed_1 - $str$25)
$str$25:
        /*008d*/ 	.byte	0x28, 0x28, 0x75, 0x69, 0x6e, 0x74, 0x33, 0x32, 0x5f, 0x74, 0x28, 0x74, 0x68, 0x72, 0x65, 0x61
        /*009d*/ 	.byte	0x64, 0x49, 0x64, 0x78, 0x2e, 0x78, 0x29, 0x20, 0x2f, 0x20, 0x33, 0x32, 0x29, 0x20, 0x25, 0x20
        /*00ad*/ 	.byte	0x34, 0x29, 0x20, 0x3d, 0x3d, 0x20, 0x28, 0x28, 0x28, 0x74, 0x6d, 0x65, 0x6d, 0x5f, 0x61, 0x64
        /*00bd*/ 	.byte	0x64, 0x72, 0x20, 0x3e, 0x3e, 0x20, 0x31, 0x36, 0x29, 0x20, 0x2f, 0x20, 0x33, 0x32, 0x29, 0x20
        /*00cd*/ 	.byte	0x25, 0x20, 0x34, 0x29, 0x00
	.type		__unnamed_1,@object
	.size		__unnamed_1,(__unnamed_2 - __unnamed_1)
__unnamed_1:
        /*00d2*/ 	.byte	0x61, 0x75, 0x74, 0x6f, 0x20, 0x63, 0x75, 0x74, 0x65, 0x3a, 0x3a, 0x61, 0x73, 0x5f, 0x70, 0x6f
        /* <DEDUP_REMOVED lines=24> */
        /*0262*/ 	.byte	0x34, 0x30, 0x39, 0x36, 0x3e, 0x3e, 0x3e, 0x3e, 0x5d, 0x00
	.type		__unnamed_2,@object
	.size		__unnamed_2,(.L_2 - __unnamed_2)
__unnamed_2:
        /* <DEDUP_REMOVED lines=42> */
        /*050c*/ 	.byte	0x3e, 0x3e, 0x5d, 0x00
.L_2:


//--------------------- .nv.shared._ZN7cutlass13device_kernelINS_4gemm6kernel13GemmUniversalIN4cute5tupleIJiiiiEEENS1_10collective13CollectiveMmaINS1_35MainloopSm100TmaUmmaWarpSpecializedILi3ELi2ELi4ENS5_IJNS4_1CILi1EEESB_SB_EEEEENS5_IJNSA_ILi128EEENSA_ILi64EEENSA_ILi32EEEEEENS_10bfloat16_tENS5_IJlSB_lEEESI_SJ_NS4_8TiledMMAINS4_8MMA_AtomIJNS4_20SM100_MMA_F16BF16_SSISI_SI_fLi128ELi64ELNS4_4UMMA5MajorE0ELSO_0ELNSN_7ScaleInE0ELSP_0EEEEEENS4_6LayoutISC_NS5_IJNSA_ILi0EEEST_ST_EEEEENS5_IJNS4_10UnderscoreESW_SW_EEEEENS4_13SM90_TMA_LOADENS4_14ComposedLayoutINS4_7SwizzleILi2ELi4ELi3EEENS4_18smem_ptr_flag_bitsILi16EEENSS_INS5_IJNSA_ILi8EEESG_EEENS5_IJSG_SB_EEEEEEEvNS4_8identityESZ_S19_vS1A_EENS_8epilogue10collective18CollectiveEpilogueINS1C_23Sm100TmaWarpSpecializedILi3ELi2ELi32ELb1ELb0EEEJSH_NS5_IJNSS_ISE_SB_EENSS_ISG_SB_EEEEESI_SJ_SI_SJ_NS1C_6fusion15FusionCallbacksIS1G_NS1K_17LinearCombinationISI_fSI_fLNS_15FloatRoundStyleE2EEESH_S1J_JEEENS4_5SM1004TMEM4LOAD26SM100_TMEM_LOAD_32dp32b32xESZ_S19_NS4_39AutoVectorizingCopyWithAssumedAlignmentILi128EEENS4_14SM90_TMA_STOREES19_S1V_S1V_EEEvvEEEEvNT_6ParamsE --------------------------
	.section	.nv.shared._ZN7cutlass13device_kernelINS_4gemm6kernel13GemmUniversalIN4cute5tupleIJiiiiEEENS1_10collective13CollectiveMmaINS1_35MainloopSm100TmaUmmaWarpSpecializedILi3ELi2ELi4ENS5_IJNS4_1CILi1EEESB_SB_EEEEENS5_IJNSA_ILi128EEENSA_ILi64EEENSA_ILi32EEEEEENS_10bfloat16_tENS5_IJlSB_lEEESI_SJ_NS4_8TiledMMAINS4_8MMA_AtomIJNS4_20SM100_MMA_F16BF16_SSISI_SI_fLi128ELi64ELNS4_4UMMA5MajorE0ELSO_0ELNSN_7ScaleInE0ELSP_0EEEEEENS4_6LayoutISC_NS5_IJNSA_ILi0EEEST_ST_EEEEENS5_IJNS4_10UnderscoreESW_SW_EEEEENS4_13SM90_TMA_LOADENS4_14ComposedLayoutINS4_7SwizzleILi2ELi4ELi3EEENS4_18smem_ptr_flag_bitsILi16EEENSS_INS5_IJNSA_ILi8EEESG_EEENS5_IJSG_SB_EEEEEEEvNS4_8identityESZ_S19_vS1A_EENS_8epilogue10collective18CollectiveEpilogueINS1C_23Sm100TmaWarpSpecializedILi3ELi2ELi32ELb1ELb0EEEJSH_NS5_IJNSS_ISE_SB_EENSS_ISG_SB_EEEEESI_SJ_SI_SJ_NS1C_6fusion15FusionCallbacksIS1G_NS1K_17LinearCombinationISI_fSI_fLNS_15FloatRoundStyleE2EEESH_S1J_JEEENS4_5SM1004TMEM4LOAD26SM100_TMEM_LOAD_32dp32b32xESZ_S19_NS4_39AutoVectorizingCopyWithAssumedAlignmentILi128EEENS4_14SM90_TMA_STOREES19_S1V_S1V_EEEvvEEEEvNT_6ParamsE,"aw",@nobits
	.sectionflags	@""
	.align	16
	.zero		1024


//--------------------- .nv.shared.reserved.0     --------------------------
	.section	.nv.shared.reserved.0,"aw",@nobits
	.weak		__nv_reservedSMEM_offset_0_alias
	.size		__nv_reservedSMEM_offset_0_alias, 0, 64
	.other		__nv_reservedSMEM_offset_0_alias,@"STO_CUDA_RESERVED_SHARED STV_DEFAULT"
__nv_reservedSMEM_offset_0_alias:
	.zero		0
.nv.shared.reserved.0:
	.zero		64
	.weak		__nv_reservedSMEM_tcgen05_partition
	.type		__nv_reservedSMEM_tcgen05_partition,@object
	.size		__nv_reservedSMEM_tcgen05_partition,(.L_0 - __nv_reservedSMEM_tcgen05_partition)
__nv_reservedSMEM_tcgen05_partition:
	.zero		32
.L_0:


//--------------------- .nv.global                --------------------------
	.section	.nv.global,"aw",@nobits
.nv.global:
	.type		_ZN40_INTERNAL_8bace47b_4_k_cu_c0050314_285384cute1_E,@object
	.size		_ZN40_INTERNAL_8bace47b_4_k_cu_c0050314_285384cute1_E,(_ZN40_INTERNAL_8bace47b_4_k_cu_c0050314_285384cuda3std3__45__cpo6cbeginE - _ZN40_INTERNAL_8bace47b_4_k_cu_c0050314_285384cute1_E)
_ZN40_INTERNAL_8bace47b_4_k_cu_c0050314_285384cute1_E:
	.zero		1
	.type		_ZN40_INTERNAL_8bace47b_4_k_cu_c0050314_285384cuda3std3__45__cpo6cbeginE,@object
	.size		_ZN40_INTERNAL_8bace47b_4_k_cu_c0050314_285384cuda3std3__45__cpo6cbeginE,(_ZN40_INTERNAL_8bace47b_4_k_cu_c0050314_285384cuda3std3__48in_placeE - _ZN40_INTERNAL_8bace47b_4_k_cu_c0050314_285384cuda3std3__45__cpo6cbeginE)
_ZN40_INTERNAL_8bace47b_4_k_cu_c0050314_285384cuda3std3__45__cpo6cbeginE:
	.zero		1
	.type		_ZN40_INTERNAL_8bace47b_4_k_cu_c0050314_285384cuda3std3__48in_placeE,@object
	.size		_ZN40_INTERNAL_8bace47b_4_k_cu_c0050314_285384cuda3std3__48in_placeE,(_ZN40_INTERNAL_8bace47b_4_k_cu_c0050314_285384cuda3std6ranges3__45__cpo9iter_moveE - _ZN40_INTERNAL_8bace47b_4_k_cu_c0050314_285384cuda3std3__48in_placeE)
_ZN40_INTERNAL_8bace47b_4_k_cu_c0050314_285384cuda3std3__48in_placeE:
	.zero		1
	.type		_ZN40_INTERNAL_8bace47b_4_k_cu_c0050314_285384cuda3std6ranges3__45__cpo9iter_moveE,@object
	.size		_ZN40_INTERNAL_8bace47b_4_k_cu_c0050314_285384cuda3std6ranges3__45__cpo9iter_moveE,(_ZN40_INTERNAL_8bace47b_4_k_cu_c0050314_285384cuda3std3__45__cpo5beginE - _ZN40_INTERNAL_8bace47b_4_k_cu_c0050314_285384cuda3std6ranges3__45__cpo9iter_moveE)
_ZN40_INTERNAL_8bace47b_4_k_cu_c0050314_285384cuda3std6ranges3__45__cpo9iter_moveE:
	.zero		1
	.type		_ZN40_INTERNAL_8bace47b_4_k_cu_c0050314_285384cuda3std3__45__cpo5beginE,@object
	.size		_ZN40_INTERNAL_8bace47b_4_k_cu_c0050314_285384cuda3std3__45__cpo5beginE,(_ZN40_INTERNAL_8bace47b_4_k_cu_c0050314_285384cuda3std3__442_GLOBAL__N__8bace47b_4_k_cu_c0050314_285386ignoreE - _ZN40_INTERNAL_8bace47b_4_k_cu_c0050314_285384cuda3std3__45__cpo5beginE)
_ZN40_INTERNAL_8bace47b_4_k_cu_c0050314_285384cuda3std3__45__cpo5beginE:
	.zero		1
	.type		_ZN40_INTERNAL_8bace47b_4_k_cu_c0050314_285384cuda3std3__442_GLOBAL__N__8bace47b_4_k_cu_c0050314_285386ignoreE,@object
	.size		_ZN40_INTERNAL_8bace47b_4_k_cu_c0050314_285384cuda3std3__442_GLOBAL__N__8bace47b_4_k_cu_c0050314_285386ignoreE,(_ZN40_INTERNAL_8bace47b_4_k_cu_c0050314_285384cute7productE - _ZN40_INTERNAL_8bace47b_4_k_cu_c0050314_285384cuda3std3__442_GLOBAL__N__8bace47b_4_k_cu_c0050314_285386ignoreE)
_ZN40_INTERNAL_8bace47b_4_k_cu_c0050314_285384cuda3std3__442_GLOBAL__N__8bace47b_4_k_cu_c0050314_285386ignoreE:
	.zero		1
	.type		_ZN40_INTERNAL_8bace47b_4_k_cu_c0050314_285384cute7productE,@object
	.size		_ZN40_INTERNAL_8bace47b_4_k_cu_c0050314_285384cute7productE,(_ZN40_INTERNAL_8bace47b_4_k_cu_c0050314_285384cuda3std3__45__cpo3endE - _ZN40_INTERNAL_8bace47b_4_k_cu_c0050314_285384cute7productE)
_ZN40_INTERNAL_8bace47b_4_k_cu_c0050314_285384cute7productE:
	.zero		1
	.type		_ZN40_INTERNAL_8bace47b_4_k_cu_c0050314_285384cuda3std3__45__cpo3endE,@object
	.size		_ZN40_INTERNAL_8bace47b_4_k_cu_c0050314_285384cuda3std3__45__cpo3endE,(_ZN40_INTERNAL_8bace47b_4_k_cu_c0050314_285384cuda3std3__419piecewise_constructE - _ZN40_INTERNAL_8bace47b_4_k_cu_c0050314_285384cuda3std3__45__cpo3endE)
_ZN40_INTERNAL_8bace47b_4_k_cu_c0050314_285384cuda3std3__45__cpo3endE:
	.zero		1
	.type		_ZN40_INTERNAL_8bace47b_4_k_cu_c0050314_285384cuda3std3__419piecewise_constructE,@object
	.size		_ZN40_INTERNAL_8bace47b_4_k_cu_c0050314_285384cuda3std3__419piecewise_constructE,(_ZN40_INTERNAL_8bace47b_4_k_cu_c0050314_285384cuda3std3__45__cpo4cendE - _ZN40_INTERNAL_8bace47b_4_k_cu_c0050314_285384cuda3std3__419piecewise_constructE)
_ZN40_INTERNAL_8bace47b_4_k_cu_c0050314_285384cuda3std3__419piecewise_constructE:
	.zero		1
	.type		_ZN40_INTERNAL_8bace47b_4_k_cu_c0050314_285384cuda3std3__45__cpo4cendE,@object
	.size		_ZN40_INTERNAL_8bace47b_4_k_cu_c0050314_285384cuda3std3__45__cpo4cendE,(_ZN40_INTERNAL_8bace47b_4_k_cu_c0050314_285384cuda3std6ranges3__45__cpo4swapE - _ZN40_INTERNAL_8bace47b_4_k_cu_c0050314_285384cuda3std3__45__cpo4cendE)
_ZN40_INTERNAL_8bace47b_4_k_cu_c0050314_285384cuda3std3__45__cpo4cendE:
	.zero		1
	.type		_ZN40_INTERNAL_8bace47b_4_k_cu_c0050314_285384cuda3std6ranges3__45__cpo4swapE,@object
	.size		_ZN40_INTERNAL_8bace47b_4_k_cu_c0050314_285384cuda3std6ranges3__45__cpo4swapE,(.L_10 - _ZN40_INTERNAL_8bace47b_4_k_cu_c0050314_285384cuda3std6ranges3__45__cpo4swapE)
_ZN40_INTERNAL_8bace47b_4_k_cu_c0050314_285384cuda3std6ranges3__45__cpo4swapE:
	.zero		1
.L_10:


//--------------------- .nv.constant0._ZN7cutlass13device_kernelINS_4gemm6kernel13GemmUniversalIN4cute5tupleIJiiiiEEENS1_10collective13CollectiveMmaINS1_35MainloopSm100TmaUmmaWarpSpecializedILi3ELi2ELi4ENS5_IJNS4_1CILi1EEESB_SB_EEEEENS5_IJNSA_ILi128EEENSA_ILi64EEENSA_ILi32EEEEEENS_10bfloat16_tENS5_IJlSB_lEEESI_SJ_NS4_8TiledMMAINS4_8MMA_AtomIJNS4_20SM100_MMA_F16BF16_SSISI_SI_fLi128ELi64ELNS4_4UMMA5MajorE0ELSO_0ELNSN_7ScaleInE0ELSP_0EEEEEENS4_6LayoutISC_NS5_IJNSA_ILi0EEEST_ST_EEEEENS5_IJNS4_10UnderscoreESW_SW_EEEEENS4_13SM90_TMA_LOADENS4_14ComposedLayoutINS4_7SwizzleILi2ELi4ELi3EEENS4_18smem_ptr_flag_bitsILi16EEENSS_INS5_IJNSA_ILi8EEESG_EEENS5_IJSG_SB_EEEEEEEvNS4_8identityESZ_S19_vS1A_EENS_8epilogue10collective18CollectiveEpilogueINS1C_23Sm100TmaWarpSpecializedILi3ELi2ELi32ELb1ELb0EEEJSH_NS5_IJNSS_ISE_SB_EENSS_ISG_SB_EEEEESI_SJ_SI_SJ_NS1C_6fusion15FusionCallbacksIS1G_NS1K_17LinearCombinationISI_fSI_fLNS_15FloatRoundStyleE2EEESH_S1J_JEEENS4_5SM1004TMEM4LOAD26SM100_TMEM_LOAD_32dp32b32xESZ_S19_NS4_39AutoVectorizingCopyWithAssumedAlignmentILi128EEENS4_14SM90_TMA_STOREES19_S1V_S1V_EEEvvEEEEvNT_6ParamsE --------------------------
	.section	.nv.constant0._ZN7cutlass13device_kernelINS_4gemm6kernel13GemmUniversalIN4cute5tupleIJiiiiEEENS1_10collective13CollectiveMmaINS1_35MainloopSm100TmaUmmaWarpSpecializedILi3ELi2ELi4ENS5_IJNS4_1CILi1EEESB_SB_EEEEENS5_IJNSA_ILi128EEENSA_ILi64EEENSA_ILi32EEEEEENS_10bfloat16_tENS5_IJlSB_lEEESI_SJ_NS4_8TiledMMAINS4_8MMA_AtomIJNS4_20SM100_MMA_F16BF16_SSISI_SI_fLi128ELi64ELNS4_4UMMA5MajorE0ELSO_0ELNSN_7ScaleInE0ELSP_0EEEEEENS4_6LayoutISC_NS5_IJNSA_ILi0EEEST_ST_EEEEENS5_IJNS4_10UnderscoreESW_SW_EEEEENS4_13SM90_TMA_LOADENS4_14ComposedLayoutINS4_7SwizzleILi2ELi4ELi3EEENS4_18smem_ptr_flag_bitsILi16EEENSS_INS5_IJNSA_ILi8EEESG_EEENS5_IJSG_SB_EEEEEEEvNS4_8identityESZ_S19_vS1A_EENS_8epilogue10collective18CollectiveEpilogueINS1C_23Sm100TmaWarpSpecializedILi3ELi2ELi32ELb1ELb0EEEJSH_NS5_IJNSS_ISE_SB_EENSS_ISG_SB_EEEEESI_SJ_SI_SJ_NS1C_6fusion15FusionCallbacksIS1G_NS1K_17LinearCombinationISI_fSI_fLNS_15FloatRoundStyleE2EEESH_S1J_JEEENS4_5SM1004TMEM4LOAD26SM100_TMEM_LOAD_32dp32b32xESZ_S19_NS4_39AutoVectorizingCopyWithAssumedAlignmentILi128EEENS4_14SM90_TMA_STOREES19_S1V_S1V_EEEvvEEEEvNT_6ParamsE,"a",@progbits
	.sectionflags	@""
	.align	4
.nv.constant0._ZN7cutlass13device_kernelINS_4gemm6kernel13GemmUniversalIN4cute5tupleIJiiiiEEENS1_10collective13CollectiveMmaINS1_35MainloopSm100TmaUmmaWarpSpecializedILi3ELi2ELi4ENS5_IJNS4_1CILi1EEESB_SB_EEEEENS5_IJNSA_ILi128EEENSA_ILi64EEENSA_ILi32EEEEEENS_10bfloat16_tENS5_IJlSB_lEEESI_SJ_NS4_8TiledMMAINS4_8MMA_AtomIJNS4_20SM100_MMA_F16BF16_SSISI_SI_fLi128ELi64ELNS4_4UMMA5MajorE0ELSO_0ELNSN_7ScaleInE0ELSP_0EEEEEENS4_6LayoutISC_NS5_IJNSA_ILi0EEEST_ST_EEEEENS5_IJNS4_10UnderscoreESW_SW_EEEEENS4_13SM90_TMA_LOADENS4_14ComposedLayoutINS4_7SwizzleILi2ELi4ELi3EEENS4_18smem_ptr_flag_bitsILi16EEENSS_INS5_IJNSA_ILi8EEESG_EEENS5_IJSG_SB_EEEEEEEvNS4_8identityESZ_S19_vS1A_EENS_8epilogue10collective18CollectiveEpilogueINS1C_23Sm100TmaWarpSpecializedILi3ELi2ELi32ELb1ELb0EEEJSH_NS5_IJNSS_ISE_SB_EENSS_ISG_SB_EEEEESI_SJ_SI_SJ_NS1C_6fusion15FusionCallbacksIS1G_NS1K_17LinearCombinationISI_fSI_fLNS_15FloatRoundStyleE2EEESH_S1J_JEEENS4_5SM1004TMEM4LOAD26SM100_TMEM_LOAD_32dp32b32xESZ_S19_NS4_39AutoVectorizingCopyWithAssumedAlignmentILi128EEENS4_14SM90_TMA_STOREES19_S1V_S1V_EEEvvEEEEvNT_6ParamsE:
	.zero		2944


//--------------------- SYMBOLS --------------------------

	.type		.nv.reservedSmem.offset0,@object
	.size		.nv.reservedSmem.offset0,0x4
	.type		.nv.reservedSmem.cap,@object
	.size		.nv.reservedSmem.cap,0x4
	.type		__assertfail,@function
